def matmul_kernel(
    a_ptr,
    b_ptr,
    c_ptr,
    M,
    N,
    K,
    stride_am,
    stride_ak,
    stride_bk,
    stride_bn,
    stride_cm,
    stride_cn,
    BLOCK_M: tl.constexpr,
    BLOCK_N: tl.constexpr,
    BLOCK_K: tl.constexpr,
    GROUP_M: tl.constexpr,
):
    pid = tl.program_id(axis=0)
    num_pid_m = tl.cdiv(M, BLOCK_M)
    num_pid_n = tl.cdiv(N, BLOCK_N)
    num_pid_in_group = GROUP_M * num_pid_n
    group_id = pid // num_pid_in_group
    first_pid_m = group_id * GROUP_M
    group_size_m = min(num_pid_m - first_pid_m, GROUP_M)
    pid_m = first_pid_m + ((pid % num_pid_in_group) % group_size_m)
    pid_n = (pid % num_pid_in_group) // group_size_m

    offs_am = (pid_m * BLOCK_M + tl.arange(0, BLOCK_M)) % M
    offs_bn = (pid_n * BLOCK_N + tl.arange(0, BLOCK_N)) % N
    offs_k = tl.arange(0, BLOCK_K)
    a_ptrs = a_ptr + offs_am[:, None] * stride_am + offs_k[None, :] * stride_ak
    b_ptrs = b_ptr + offs_k[:, None] * stride_bk + offs_bn[None, :] * stride_bn

    acc = tl.zeros((BLOCK_M, BLOCK_N), dtype=tl.float32)
    for kk in range(0, tl.cdiv(K, BLOCK_K)):
        a = tl.load(a_ptrs, mask=offs_k[None, :] < K - kk * BLOCK_K, other=0.0)
        b = tl.load(b_ptrs, mask=offs_k[:, None] < K - kk * BLOCK_K, other=0.0)
        acc = tl.dot(a, b, acc)
        a_ptrs += BLOCK_K * stride_ak
        b_ptrs += BLOCK_K * stride_bk

    c = acc.to(c_ptr.dtype.element_ty)
    offs_cm = pid_m * BLOCK_M + tl.arange(0, BLOCK_M)
    offs_cn = pid_n * BLOCK_N + tl.arange(0, BLOCK_N)
    c_ptrs = c_ptr + offs_cm[:, None] * stride_cm + offs_cn[None, :] * stride_cn
    mask = (offs_cm[:, None] < M) & (offs_cn[None, :] < N)
    tl.store(c_ptrs, c, mask=mask)

# config = {"BLOCK_K": 32, "BLOCK_M": 32, "BLOCK_N": 16, "GROUP_M": 8, "arch": "sm_100", "dtype": "fp8e4m3", "num_ctas": 1, "num_stages": 2, "num_warps": 4}
# arch = sm_100


// ===== COMPILED SASS (sm_100a) =====

	.target	sm_100a

	.elftype	@"ET_EXEC"


//--------------------- .note.nv.tkinfo           --------------------------
	.section	.note.nv.tkinfo,"",@"SHT_NOTE"
	.sectionflags	@"SHF_NOTE_NV_TKINFO"
	.tkinfo
        /*0018*/ 	.word	0x00000081
        /*0030*/ 	.string	""
        /*0030*/ 	.string	"ptxas-blackwell"
        /*0030*/ 	.string	"Cuda compilation tools, release 12.9, V12.9.86"
        /*0030*/ 	.string	"Build cuda_12.9.r12.9/compiler.36037853_0"
        /*0030*/ 	.string	"-v  -suppress-debug-info  -lineinfo  -arch sm_100a "



//--------------------- .note.nv.cuver            --------------------------
	.section	.note.nv.cuver,"",@"SHT_NOTE"
	.sectionflags	@"SHF_NOTE_NV_CUVER"
        /*0018*/ 	.short	0x0001
        /*001a*/ 	.short	0x0064
        /*001c*/ 	.short	0x0001
        /*001e*/ 	.short	0x0000
        /*0020*/ 	.short	0x0001
        /*0022*/ 	.short	0x0000


//--------------------- .nv.info                  --------------------------
	.section	.nv.info,"",@"SHT_CUDA_INFO"
	.align	4


	//----- nvinfo : EIATTR_REGCOUNT
	.align		4
        /*0000*/ 	.byte	0x04, 0x2f
        /*0002*/ 	.short	(.L_1 - .L_0)
	.align		4
.L_0:
        /*0004*/ 	.word	index@(matmul_kernel)
        /*0008*/ 	.word	0x00000040


	//----- nvinfo : EIATTR_FRAME_SIZE
	.align		4
.L_1:
        /*000c*/ 	.byte	0x04, 0x11
        /*000e*/ 	.short	(.L_3 - .L_2)
	.align		4
.L_2:
        /*0010*/ 	.word	index@(matmul_kernel)
        /*0014*/ 	.word	0x00000000


	//----- nvinfo : EIATTR_MIN_STACK_SIZE
	.align		4
.L_3:
        /*0018*/ 	.byte	0x04, 0x12
        /*001a*/ 	.short	(.L_5 - .L_4)
	.align		4
.L_4:
        /*001c*/ 	.word	index@(matmul_kernel)
        /*0020*/ 	.word	0x00000000
.L_5:


//--------------------- .nv.info.matmul_kernel    --------------------------
	.section	.nv.info.matmul_kernel,"",@"SHT_CUDA_INFO"
	.sectionflags	@""
	.align	4


	//----- nvinfo : EIATTR_CUDA_API_VERSION
	.align		4
        /*0000*/ 	.byte	0x04, 0x37
        /*0002*/ 	.short	(.L_7 - .L_6)
.L_6:
        /*0004*/ 	.word	0x00000081


	//----- nvinfo : EIATTR_KPARAM_INFO
	.align		4
.L_7:
        /*0008*/ 	.byte	0x04, 0x17
        /*000a*/ 	.short	(.L_9 - .L_8)
.L_8:
        /*000c*/ 	.word	0x00000000
        /*0010*/ 	.short	0x000d
        /*0012*/ 	.short	0x0048
        /*0014*/ 	.byte	0x00, 0xf4, 0x21, 0x00


	//----- nvinfo : EIATTR_KPARAM_INFO
	.align		4
.L_9:
        /*0018*/ 	.byte	0x04, 0x17
        /*001a*/ 	.short	(.L_11 - .L_10)
.L_10:
        /*001c*/ 	.word	0x00000000
        /*0020*/ 	.short	0x000c
        /*0022*/ 	.short	0x0040
        /*0024*/ 	.byte	0x00, 0xf4, 0x21, 0x00


	//----- nvinfo : EIATTR_KPARAM_INFO
	.align		4
.L_11:
        /*0028*/ 	.byte	0x04, 0x17
        /*002a*/ 	.short	(.L_13 - .L_12)
.L_12:
        /*002c*/ 	.word	0x00000000
        /*0030*/ 	.short	0x000b
        /*0032*/ 	.short	0x0038
        /*0034*/ 	.byte	0x00, 0xf0, 0x11, 0x00


	//----- nvinfo : EIATTR_KPARAM_INFO
	.align		4
.L_13:
        /*0038*/ 	.byte	0x04, 0x17
        /*003a*/ 	.short	(.L_15 - .L_14)
.L_14:
        /*003c*/ 	.word	0x00000000
        /*0040*/ 	.short	0x000a
        /*0042*/ 	.short	0x0034
        /*0044*/ 	.byte	0x00, 0xf0, 0x11, 0x00


	//----- nvinfo : EIATTR_KPARAM_INFO
	.align		4
.L_15:
        /*0048*/ 	.byte	0x04, 0x17
        /*004a*/ 	.short	(.L_17 - .L_16)
.L_16:
        /*004c*/ 	.word	0x00000000
        /*0050*/ 	.short	0x0009
        /*0052*/ 	.short	0x0030
        /*0054*/ 	.byte	0x00, 0xf0, 0x11, 0x00


	//----- nvinfo : EIATTR_KPARAM_INFO
	.align		4
.L_17:
        /*0058*/ 	.byte	0x04, 0x17
        /*005a*/ 	.short	(.L_19 - .L_18)
.L_18:
        /*005c*/ 	.word	0x00000000
        /*0060*/ 	.short	0x0008
        /*0062*/ 	.short	0x002c
        /*0064*/ 	.byte	0x00, 0xf0, 0x11, 0x00


	//----- nvinfo : EIATTR_KPARAM_INFO
	.align		4
.L_19:
        /*0068*/ 	.byte	0x04, 0x17
        /*006a*/ 	.short	(.L_21 - .L_20)
.L_20:
        /*006c*/ 	.word	0x00000000
        /*0070*/ 	.short	0x0007
        /*0072*/ 	.short	0x0028
        /*0074*/ 	.byte	0x00, 0xf0, 0x11, 0x00


	//----- nvinfo : EIATTR_KPARAM_INFO
	.align		4
.L_21:
        /*0078*/ 	.byte	0x04, 0x17
        /*007a*/ 	.short	(.L_23 - .L_22)
.L_22:
        /*007c*/ 	.word	0x00000000
        /*0080*/ 	.short	0x0006
        /*0082*/ 	.short	0x0024
        /*0084*/ 	.byte	0x00, 0xf0, 0x11, 0x00


	//----- nvinfo : EIATTR_KPARAM_INFO
	.align		4
.L_23:
        /*0088*/ 	.byte	0x04, 0x17
        /*008a*/ 	.short	(.L_25 - .L_24)
.L_24:
        /*008c*/ 	.word	0x00000000
        /*0090*/ 	.short	0x0005
        /*0092*/ 	.short	0x0020
        /*0094*/ 	.byte	0x00, 0xf0, 0x11, 0x00


	//----- nvinfo : EIATTR_KPARAM_INFO
	.align		4
.L_25:
        /*0098*/ 	.byte	0x04, 0x17
        /*009a*/ 	.short	(.L_27 - .L_26)
.L_26:
        /*009c*/ 	.word	0x00000000
        /*00a0*/ 	.short	0x0004
        /*00a2*/ 	.short	0x001c
        /*00a4*/ 	.byte	0x00, 0xf0, 0x11, 0x00


	//----- nvinfo : EIATTR_KPARAM_INFO
	.align		4
.L_27:
        /*00a8*/ 	.byte	0x04, 0x17
        /*00aa*/ 	.short	(.L_29 - .L_28)
.L_28:
        /*00ac*/ 	.word	0x00000000
        /*00b0*/ 	.short	0x0003
        /*00b2*/ 	.short	0x0018
        /*00b4*/ 	.byte	0x00, 0xf0, 0x11, 0x00


	//----- nvinfo : EIATTR_KPARAM_INFO
	.align		4
.L_29:
        /*00b8*/ 	.byte	0x04, 0x17
        /*00ba*/ 	.short	(.L_31 - .L_30)
.L_30:
        /*00bc*/ 	.word	0x00000000
        /*00c0*/ 	.short	0x0002
        /*00c2*/ 	.short	0x0010
        /*00c4*/ 	.byte	0x00, 0xf4, 0x21, 0x00


	//----- nvinfo : EIATTR_KPARAM_INFO
	.align		4
.L_31:
        /*00c8*/ 	.byte	0x04, 0x17
        /*00ca*/ 	.short	(.L_33 - .L_32)
.L_32:
        /*00cc*/ 	.word	0x00000000
        /*00d0*/ 	.short	0x0001
        /*00d2*/ 	.short	0x0008
        /*00d4*/ 	.byte	0x00, 0xf4, 0x21, 0x00


	//----- nvinfo : EIATTR_KPARAM_INFO
	.align		4
.L_33:
        /*00d8*/ 	.byte	0x04, 0x17
        /*00da*/ 	.short	(.L_35 - .L_34)
.L_34:
        /*00dc*/ 	.word	0x00000000
        /*00e0*/ 	.short	0x0000
        /*00e2*/ 	.short	0x0000
        /*00e4*/ 	.byte	0x00, 0xf4, 0x21, 0x00


	//----- nvinfo : EIATTR_SPARSE_MMA_MASK
	.align		4
.L_35:
        /*00e8*/ 	.byte	0x03, 0x50
        /*00ea*/ 	.short	0x0000


	//----- nvinfo : EIATTR_MAXREG_COUNT
	.align		4
        /*00ec*/ 	.byte	0x03, 0x1b
        /*00ee*/ 	.short	0x00ff


	//----- nvinfo : EIATTR_NUM_BARRIERS
	.align		4
        /*00f0*/ 	.byte	0x02, 0x4c
        /*00f2*/ 	.byte	0x01
	.zero		1


	//----- nvinfo : EIATTR_VRC_CTA_INIT_COUNT
	.align		4
        /*00f4*/ 	.byte	0x02, 0x4a
	.zero		1
	.zero		1


	//----- nvinfo : EIATTR_EXIT_INSTR_OFFSETS
	.align		4
        /*00f8*/ 	.byte	0x04, 0x1c
        /*00fa*/ 	.short	(.L_37 - .L_36)


	//   ....[0]....
.L_36:
        /*00fc*/ 	.word	0x00001a00


	//   ....[1]....
        /*0100*/ 	.word	0x00001a50


	//----- nvinfo : EIATTR_REQNTID
	.align		4
.L_37:
        /*0104*/ 	.byte	0x04, 0x10
        /*0106*/ 	.short	(.L_39 - .L_38)
.L_38:
        /*0108*/ 	.word	0x00000080
        /*010c*/ 	.word	0x00000001
        /*0110*/ 	.word	0x00000001


	//----- nvinfo : EIATTR_CBANK_PARAM_SIZE
	.align		4
.L_39:
        /*0114*/ 	.byte	0x03, 0x19
        /*0116*/ 	.short	0x0050


	//----- nvinfo : EIATTR_PARAM_CBANK
	.align		4
        /*0118*/ 	.byte	0x04, 0x0a
        /*011a*/ 	.short	(.L_41 - .L_40)
	.align		4
.L_40:
        /*011c*/ 	.word	index@(.nv.constant0.matmul_kernel)
        /*0120*/ 	.short	0x0380
        /*0122*/ 	.short	0x0050


	//----- nvinfo : EIATTR_SW_WAR
	.align		4
.L_41:
        /*0124*/ 	.byte	0x04, 0x36
        /*0126*/ 	.short	(.L_43 - .L_42)
.L_42:
        /*0128*/ 	.word	0x00000008
.L_43:


//--------------------- .nv.compat                --------------------------
	.section	.nv.compat,"",@"SHT_CUDA_COMPAT_INFO"
	.align	4
        /*0000*/ 	.byte	0x02, 0x02, 0x02, 0x00, 0x02, 0x05, 0x05, 0x00, 0x02, 0x03, 0x00, 0x00, 0x02, 0x06, 0x01, 0x00


//--------------------- .nv.callgraph             --------------------------
	.section	.nv.callgraph,"",@"SHT_CUDA_CALLGRAPH"
	.align	4
	.sectionentsize	8
	.align		4
        /*0000*/ 	.word	0x00000000
	.align		4
        /*0004*/ 	.word	0xffffffff
	.align		4
        /*0008*/ 	.word	0x00000000
	.align		4
        /*000c*/ 	.word	0xfffffffe
	.align		4
        /*0010*/ 	.word	0x00000000
	.align		4
        /*0014*/ 	.word	0xfffffffd
	.align		4
        /*0018*/ 	.word	0x00000000
	.align		4
        /*001c*/ 	.word	0xfffffffc


//--------------------- .text.matmul_kernel       --------------------------
	.section	.text.matmul_kernel,"ax",@progbits
	.align	128
        .global         matmul_kernel
        .type           matmul_kernel,@function
        .size           matmul_kernel,(.L_x_3 - matmul_kernel)
        .other          matmul_kernel,@"STO_CUDA_ENTRY STV_DEFAULT"
matmul_kernel:
.text.matmul_kernel:
[----:B------:R-:W0:Y:S08]  /*0000*/  LDC R1, c[0x0][0x37c] ;  /* 0x0000df00ff017b82 */ /* 0x000e300000000800 */
[----:B------:R-:W1:Y:S01]  /*0010*/  LDC.64 R20, c[0x0][0x398] ;  /* 0x0000e600ff147b82 */ /* 0x000e620000000a00 */
[----:B------:R-:W2:Y:S01]  /*0020*/  S2R R5, SR_CTAID.X ;  /* 0x0000000000057919 */ /* 0x000ea20000002500 */
[----:B------:R-:W-:Y:S01]  /*0030*/  UMOV UR4, 0x400 ;  /* 0x0000040000047882 */ /* 0x000fe20000000000 */
[----:B------:R-:W3:Y:S05]  /*0040*/  LDCU.64 UR6, c[0x0][0x358] ;  /* 0x00006b00ff0677ac */ /* 0x000eea0008000a00 */
[----:B------:R-:W4:Y:S01]  /*0050*/  S2UR UR5, SR_CgaCtaId ;  /* 0x00000000000579c3 */ /* 0x000f220000008800 */
[----:B-1----:R-:W-:-:S05]  /*0060*/  VIADD R0, R21, 0xf ;  /* 0x0000000f15007836 */ /* 0x002fca0000000000 */
[----:B------:R-:W-:Y:S01]  /*0070*/  SHF.R.S32.HI R3, RZ, 0x1f, R0 ;  /* 0x0000001fff037819 */ /* 0x000fe20000011400 */
[----:B----4-:R-:W-:-:S03]  /*0080*/  ULEA UR4, UR5, UR4, 0x18 ;  /* 0x0000000405047291 */ /* 0x010fc6000f8ec0ff */
[----:B------:R-:W-:Y:S02]  /*0090*/  LEA.HI R3, R3, R0, RZ, 0x4 ;  /* 0x0000000003037211 */ /* 0x000fe400078f20ff */
[----:B--2---:R-:W-:Y:S02]  /*00a0*/  IABS R8, R5 ;  /* 0x0000000500087213 */ /* 0x004fe40000000000 */
[----:B------:R-:W-:-:S05]  /*00b0*/  SHF.R.S32.HI R3, RZ, 0x4, R3 ;  /* 0x00000004ff037819 */ /* 0x000fca0000011403 */
[----:B------:R-:W-:-:S05]  /*00c0*/  IMAD.SHL.U32 R4, R3, 0x8, RZ ;  /* 0x0000000803047824 */ /* 0x000fca00078e00ff */
[-C--:B------:R-:W-:Y:S02]  /*00d0*/  IABS R7, R4.reuse ;  /* 0x0000000400077213 */ /* 0x080fe40000000000 */
[----:B------:R-:W-:Y:S02]  /*00e0*/  IABS R10, R4 ;  /* 0x00000004000a7213 */ /* 0x000fe40000000000 */
[----:B------:R-:W1:Y:S08]  /*00f0*/  I2F.RP R0, R7 ;  /* 0x0000000700007306 */ /* 0x000e700000209400 */
[----:B-1----:R-:W1:Y:S02]  /*0100*/  MUFU.RCP R0, R0 ;  /* 0x0000000000007308 */ /* 0x002e640000001000 */
[----:B-1----:R-:W-:-:S02]  /*0110*/  VIADD R2, R0, 0xffffffe ;  /* 0x0ffffffe00027836 */ /* 0x002fc40000000000 */
[----:B------:R-:W-:-:S04]  /*0120*/  IMAD.MOV R0, RZ, RZ, -R10 ;  /* 0x000000ffff007224 */ /* 0x000fc800078e0a0a */
[----:B------:R1:W2:Y:S02]  /*0130*/  F2I.FTZ.U32.TRUNC.NTZ R3, R2 ;  /* 0x0000000200037305 */ /* 0x0002a4000021f000 */
[----:B-1----:R-:W-:Y:S02]  /*0140*/  IMAD.MOV.U32 R2, RZ, RZ, RZ ;  /* 0x000000ffff027224 */ /* 0x002fe400078e00ff */
[----:B--2---:R-:W-:-:S04]  /*0150*/  IMAD.MOV R6, RZ, RZ, -R3 ;  /* 0x000000ffff067224 */ /* 0x004fc800078e0a03 */
[----:B------:R-:W-:Y:S02]  /*0160*/  IMAD R9, R6, R7, RZ ;  /* 0x0000000706097224 */ /* 0x000fe400078e02ff */
[----:B------:R-:W-:Y:S02]  /*0170*/  IMAD.MOV.U32 R6, RZ, RZ, R8 ;  /* 0x000000ffff067224 */ /* 0x000fe400078e0008 */
[----:B------:R-:W-:-:S06]  /*0180*/  IMAD.HI.U32 R3, R3, R9, R2 ;  /* 0x0000000903037227 */ /* 0x000fcc00078e0002 */
[----:B------:R-:W-:-:S04]  /*0190*/  IMAD.HI.U32 R3, R3, R6, RZ ;  /* 0x0000000603037227 */ /* 0x000fc800078e00ff */
[----:B------:R-:W-:-:S05]  /*01a0*/  IMAD R0, R3, R0, R6 ;  /* 0x0000000003007224 */ /* 0x000fca00078e0206 */
[----:B------:R-:W-:-:S13]  /*01b0*/  ISETP.GT.U32.AND P1, PT, R7, R0, PT ;  /* 0x000000000700720c */ /* 0x000fda0003f24070 */
[----:B------:R-:W-:Y:S02]  /*01c0*/  @!P1 IMAD.IADD R0, R0, 0x1, -R7 ;  /* 0x0000000100009824 */ /* 0x000fe400078e0a07 */
[----:B------:R-:W-:Y:S01]  /*01d0*/  @!P1 VIADD R3, R3, 0x1 ;  /* 0x0000000103039836 */ /* 0x000fe20000000000 */
[----:B------:R-:W-:Y:S02]  /*01e0*/  ISETP.NE.AND P1, PT, R4, RZ, PT ;  /* 0x000000ff0400720c */ /* 0x000fe40003f25270 */
[----:B------:R-:W-:Y:S02]  /*01f0*/  ISETP.GE.U32.AND P0, PT, R0, R7, PT ;  /* 0x000000070000720c */ /* 0x000fe40003f06070 */
[----:B------:R-:W-:-:S04]  /*0200*/  LOP3.LUT R0, R5, R4, RZ, 0x3c, !PT ;  /* 0x0000000405007212 */ /* 0x000fc800078e3cff */
[----:B------:R-:W-:Y:S01]  /*0210*/  ISETP.GE.AND P2, PT, R0, RZ, PT ;  /* 0x000000ff0000720c */ /* 0x000fe20003f46270 */
[----:B------:R-:W-:-:S06]  /*0220*/  VIADD R0, R20, 0x1f ;  /* 0x0000001f14007836 */ /* 0x000fcc0000000000 */
[----:B------:R-:W-:-:S04]  /*0230*/  @P0 VIADD R3, R3, 0x1 ;  /* 0x0000000103030836 */ /* 0x000fc80000000000 */
[----:B------:R-:W-:Y:S01]  /*0240*/  IMAD.MOV.U32 R2, RZ, RZ, R3 ;  /* 0x000000ffff027224 */ /* 0x000fe200078e0003 */
[----:B------:R-:W-:-:S03]  /*0250*/  SHF.R.S32.HI R3, RZ, 0x1f, R0 ;  /* 0x0000001fff037819 */ /* 0x000fc60000011400 */
[----:B------:R-:W-:Y:S01]  /*0260*/  @!P2 IMAD.MOV R2, RZ, RZ, -R2 ;  /* 0x000000ffff02a224 */ /* 0x000fe200078e0a02 */
[----:B------:R-:W-:Y:S02]  /*0270*/  @!P1 LOP3.LUT R2, RZ, R4, RZ, 0x33, !PT ;  /* 0x00000004ff029212 */ /* 0x000fe400078e33ff */
[----:B------:R-:W-:-:S03]  /*0280*/  LEA.HI R3, R3, R0, RZ, 0x5 ;  /* 0x0000000003037211 */ /* 0x000fc600078f28ff */
[----:B------:R-:W-:Y:S02]  /*0290*/  IMAD.SHL.U32 R6, R2, 0x8, RZ ;  /* 0x0000000802067824 */ /* 0x000fe400078e00ff */
[----:B------:R-:W-:-:S03]  /*02a0*/  IMAD.MOV R2, RZ, RZ, -R2 ;  /* 0x000000ffff027224 */ /* 0x000fc600078e0a02 */
[----:B------:R-:W-:Y:S01]  /*02b0*/  LEA.HI.SX32 R3, R3, -R6, 0x1b ;  /* 0x8000000603037211 */ /* 0x000fe200078fdaff */
[----:B------:R-:W-:-:S03]  /*02c0*/  IMAD R8, R4, R2, R5 ;  /* 0x0000000204087224 */ /* 0x000fc600078e0205 */
[----:B------:R-:W-:-:S04]  /*02d0*/  VIMNMX R11, PT, PT, R3, 0x8, PT ;  /* 0x00000008030b7848 */ /* 0x000fc80003fe0100 */
[-C--:B------:R-:W-:Y:S02]  /*02e0*/  IABS R7, R11.reuse ;  /* 0x0000000b00077213 */ /* 0x080fe40000000000 */
[----:B------:R-:W-:Y:S02]  /*02f0*/  IABS R4, R11 ;  /* 0x0000000b00047213 */ /* 0x000fe40000000000 */
[----:B------:R-:W1:Y:S08]  /*0300*/  I2F.RP R0, R7 ;  /* 0x0000000700007306 */ /* 0x000e700000209400 */
[----:B-1----:R-:W1:Y:S02]  /*0310*/  MUFU.RCP R0, R0 ;  /* 0x0000000000007308 */ /* 0x002e640000001000 */
[----:B-1----:R-:W-:-:S02]  /*0320*/  VIADD R3, R0, 0xffffffe ;  /* 0x0ffffffe00037836 */ /* 0x002fc40000000000 */
[----:B------:R-:W-:Y:S02]  /*0330*/  IMAD.MOV R0, RZ, RZ, -R4 ;  /* 0x000000ffff007224 */ /* 0x000fe400078e0a04 */
[----:B------:R-:W1:Y:S02]  /*0340*/  LDC R4, c[0x0][0x3a0] ;  /* 0x0000e800ff047b82 */ /* 0x000e640000000800 */
[----:B------:R-:W2:Y:S02]  /*0350*/  F2I.FTZ.U32.TRUNC.NTZ R3, R3 ;  /* 0x0000000300037305 */ /* 0x000ea4000021f000 */
[----:B--2---:R-:W-:-:S04]  /*0360*/  IMAD.MOV R9, RZ, RZ, -R3 ;  /* 0x000000ffff097224 */ /* 0x004fc800078e0a03 */
[----:B------:R-:W-:Y:S01]  /*0370*/  IMAD.MOV.U32 R2, RZ, RZ, R9 ;  /* 0x000000ffff027224 */ /* 0x000fe200078e0009 */
[----:B------:R-:W-:Y:S01]  /*0380*/  IABS R9, R8 ;  /* 0x0000000800097213 */ /* 0x000fe20000000000 */
[----:B-1----:R-:W-:Y:S02]  /*0390*/  VIADD R4, R4, 0x1f ;  /* 0x0000001f04047836 */ /* 0x002fe40000000000 */
[----:B------:R-:W-:Y:S02]  /*03a0*/  IMAD R5, R2, R7, RZ ;  /* 0x0000000702057224 */ /* 0x000fe400078e02ff */
[----:B------:R-:W-:-:S04]  /*03b0*/  IMAD.MOV.U32 R2, RZ, RZ, RZ ;  /* 0x000000ffff027224 */ /* 0x000fc800078e00ff */
[----:B------:R-:W-:Y:S01]  /*03c0*/  IMAD.HI.U32 R2, R3, R5, R2 ;  /* 0x0000000503027227 */ /* 0x000fe200078e0002 */
[----:B------:R-:W-:-:S04]  /*03d0*/  LOP3.LUT R3, R8, R11, RZ, 0x3c, !PT ;  /* 0x0000000b08037212 */ /* 0x000fc800078e3cff */
[----:B------:R-:W-:Y:S01]  /*03e0*/  ISETP.GE.AND P2, PT, R3, RZ, PT ;  /* 0x000000ff0300720c */ /* 0x000fe20003f46270 */
[----:B------:R-:W-:-:S04]  /*03f0*/  IMAD.HI.U32 R2, R2, R9, RZ ;  /* 0x0000000902027227 */ /* 0x000fc800078e00ff */
[----:B------:R-:W-:-:S05]  /*0400*/  IMAD R0, R2, R0, R9 ;  /* 0x0000000002007224 */ /* 0x000fca00078e0209 */
[----:B------:R-:W-:-:S13]  /*0410*/  ISETP.GT.U32.AND P1, PT, R7, R0, PT ;  /* 0x000000000700720c */ /* 0x000fda0003f24070 */
[----:B------:R-:W-:Y:S02]  /*0420*/  @!P1 IMAD.IADD R0, R0, 0x1, -R7 ;  /* 0x0000000100009824 */ /* 0x000fe400078e0a07 */
[----:B------:R-:W-:Y:S01]  /*0430*/  @!P1 VIADD R2, R2, 0x1 ;  /* 0x0000000102029836 */ /* 0x000fe20000000000 */
[----:B------:R-:W-:Y:S02]  /*0440*/  ISETP.NE.AND P1, PT, R11, RZ, PT ;  /* 0x000000ff0b00720c */ /* 0x000fe40003f25270 */
[----:B------:R-:W-:Y:S02]  /*0450*/  ISETP.GE.U32.AND P0, PT, R0, R7, PT ;  /* 0x000000070000720c */ /* 0x000fe40003f06070 */
[----:B------:R-:W1:Y:S11]  /*0460*/  S2R R0, SR_TID.X ;  /* 0x0000000000007919 */ /* 0x000e760000002100 */
[----:B------:R-:W-:Y:S01]  /*0470*/  @P0 VIADD R2, R2, 0x1 ;  /* 0x0000000102020836 */ /* 0x000fe20000000000 */
[----:B------:R-:W-:-:S03]  /*0480*/  ISETP.GT.AND P0, PT, R4, 0x1f, PT ;  /* 0x0000001f0400780c */ /* 0x000fc60003f04270 */
[----:B------:R-:W-:-:S04]  /*0490*/  IMAD.MOV.U32 R3, RZ, RZ, R2 ;  /* 0x000000ffff037224 */ /* 0x000fc800078e0002 */
[----:B------:R-:W-:Y:S01]  /*04a0*/  @!P2 IMAD.MOV R3, RZ, RZ, -R3 ;  /* 0x000000ffff03a224 */ /* 0x000fe200078e0a03 */
[----:B------:R-:W-:-:S05]  /*04b0*/  @!P1 LOP3.LUT R3, RZ, R11, RZ, 0x33, !PT ;  /* 0x0000000bff039212 */ /* 0x000fca00078e33ff */
[----:B------:R-:W-:Y:S01]  /*04c0*/  IMAD.MOV R2, RZ, RZ, -R3 ;  /* 0x000000ffff027224 */ /* 0x000fe200078e0a03 */
[----:B------:R-:W-:Y:S02]  /*04d0*/  @!P0 CS2R R16, SRZ ;  /* 0x0000000000108805 */ /* 0x000fe4000001ff00 */
[----:B------:R-:W-:Y:S01]  /*04e0*/  @!P0 CS2R R18, SRZ ;  /* 0x0000000000128805 */ /* 0x000fe2000001ff00 */
[----:B------:R-:W-:Y:S01]  /*04f0*/  IMAD R2, R11, R2, R8 ;  /* 0x000000020b027224 */ /* 0x000fe200078e0208 */
[----:B-1----:R-:W-:-:S03]  /*0500*/  SHF.R.U32.HI R39, RZ, 0x5, R0 ;  /* 0x00000005ff277819 */ /* 0x002fc60000011600 */
[----:B------:R-:W-:Y:S01]  /*0510*/  IMAD.IADD R5, R6, 0x1, R2 ;  /* 0x0000000106057824 */ /* 0x000fe200078e0202 */
[C---:B------:R-:W-:Y:S01]  /*0520*/  LOP3.LUT R2, R0.reuse, 0x1f, RZ, 0xc0, !PT ;  /* 0x0000001f00027812 */ /* 0x040fe200078ec0ff */
[----:B------:R-:W-:Y:S01]  /*0530*/  @!P0 IMAD.SHL.U32 R7, R0, 0x20, RZ ;  /* 0x0000002000078824 */ /* 0x000fe200078e00ff */
[----:B------:R-:W-:Y:S01]  /*0540*/  SGXT.U32 R39, R39, 0x2 ;  /* 0x000000022727781a */ /* 0x000fe20000000000 */
[----:B------:R-:W-:Y:S02]  /*0550*/  IMAD.SHL.U32 R6, R3, 0x10, RZ ;  /* 0x0000001003067824 */ /* 0x000fe400078e00ff */
[----:B------:R-:W-:Y:S01]  /*0560*/  IMAD R12, R5, 0x20, R2 ;  /* 0x00000020050c7824 */ /* 0x000fe200078e0202 */
[----:B------:R-:W-:Y:S02]  /*0570*/  @!P0 LOP3.LUT R7, R7, 0x60, RZ, 0xc0, !PT ;  /* 0x0000006007078812 */ /* 0x000fe400078ec0ff */
[C---:B------:R-:W-:Y:S02]  /*0580*/  LOP3.LUT R8, R6.reuse, R39, RZ, 0xfc, !PT ;  /* 0x0000002706087212 */ /* 0x040fe400078efcff */
[----:B------:R-:W-:-:S02]  /*0590*/  LOP3.LUT R9, R6, 0x4, R39, 0xfe, !PT ;  /* 0x0000000406097812 */ /* 0x000fc400078efe27 */
[C-C-:B------:R-:W-:Y:S02]  /*05a0*/  LOP3.LUT R10, R6.reuse, 0x8, R39.reuse, 0xfe, !PT ;  /* 0x00000008060a7812 */ /* 0x140fe400078efe27 */
[----:B------:R-:W-:Y:S01]  /*05b0*/  LOP3.LUT R11, R6, 0xc, R39, 0xfe, !PT ;  /* 0x0000000c060b7812 */ /* 0x000fe200078efe27 */
[----:B0--3--:R-:W-:Y:S06]  /*05c0*/  @!P0 BRA `(.L_x_0) ;  /* 0x0000001000448947 */ /* 0x009fec0003800000 */
[----:B------:R-:W-:Y:S01]  /*05d0*/  IABS R6, R20 ;  /* 0x0000001400067213 */ /* 0x000fe20000000000 */
[----:B------:R-:W-:Y:S01]  /*05e0*/  IMAD.SHL.U32 R14, R0, 0x2, RZ ;  /* 0x00000002000e7824 */ /* 0x000fe200078e00ff */
[----:B------:R-:W-:Y:S01]  /*05f0*/  IABS R5, R21 ;  /* 0x0000001500057213 */ /* 0x000fe20000000000 */
[----:B------:R-:W0:Y:S01]  /*0600*/  LDCU.64 UR8, c[0x0][0x388] ;  /* 0x00007100ff0877ac */ /* 0x000e220008000a00 */
[----:B------:R-:W1:Y:S01]  /*0610*/  I2F.RP R7, R6 ;  /* 0x0000000600077306 */ /* 0x000e620000209400 */
[----:B------:R-:W-:Y:S01]  /*0620*/  SHF.R.S32.HI R13, RZ, 0x2, R0 ;  /* 0x00000002ff0d7819 */ /* 0x000fe20000011400 */
[----:B------:R-:W2:Y:S01]  /*0630*/  LDC R42, c[0x0][0x3a8] ;  /* 0x0000ea00ff2a7b82 */ /* 0x000ea20000000800 */
[----:B------:R-:W-:Y:S01]  /*0640*/  IABS R15, R12 ;  /* 0x0000000c000f7213 */ /* 0x000fe20000000000 */
[----:B------:R-:W3:Y:S01]  /*0650*/  LDCU UR10, c[0x0][0x3a4] ;  /* 0x00007480ff0a77ac */ /* 0x000ee20008000800 */
[----:B------:R-:W-:Y:S02]  /*0660*/  SGXT R13, R13, 0x1 ;  /* 0x000000010d0d781a */ /* 0x000fe40000000200 */
[----:B------:R-:W-:Y:S01]  /*0670*/  IABS R23, R9 ;  /* 0x0000000900177213 */ /* 0x000fe20000000000 */
[----:B------:R-:W4:Y:S01]  /*0680*/  I2F.RP R3, R5 ;  /* 0x0000000500037306 */ /* 0x000f220000209400 */
[----:B------:R-:W-:Y:S01]  /*0690*/  LOP3.LUT R13, R13, 0x90, RZ, 0xc0, !PT ;  /* 0x000000900d0d7812 */ /* 0x000fe200078ec0ff */
[----:B------:R-:W5:Y:S01]  /*06a0*/  LDCU.64 UR12, c[0x0][0x380] ;  /* 0x00007000ff0c77ac */ /* 0x000f620008000a00 */
[----:B------:R-:W-:-:S02]  /*06b0*/  IABS R25, R8 ;  /* 0x0000000800197213 */ /* 0x000fc40000000000 */
[----:B------:R-:W-:Y:S01]  /*06c0*/  LOP3.LUT R14, R13, 0x10, R14, 0x78, !PT ;  /* 0x000000100d0e7812 */ /* 0x000fe200078e780e */
[----:B------:R-:W0:Y:S01]  /*06d0*/  LDCU UR5, c[0x0][0x3a0] ;  /* 0x00007400ff0577ac */ /* 0x000e220008000800 */
[----:B------:R-:W-:Y:S01]  /*06e0*/  ISETP.GE.AND P2, PT, R12, RZ, PT ;  /* 0x000000ff0c00720c */ /* 0x000fe20003f46270 */
[----:B-1----:R-:W1:Y:S01]  /*06f0*/  MUFU.RCP R7, R7 ;  /* 0x0000000700077308 */ /* 0x002e620000001000 */
[----:B------:R-:W-:Y:S02]  /*0700*/  ISETP.NE.AND P0, PT, R20, RZ, PT ;  /* 0x000000ff1400720c */ /* 0x000fe40003f05270 */
[C---:B------:R-:W-:Y:S02]  /*0710*/  LOP3.LUT R32, R39.reuse, 0x18, RZ, 0xfc, !PT ;  /* 0x0000001827207812 */ /* 0x040fe400078efcff */
[C---:B------:R-:W-:Y:S02]  /*0720*/  LOP3.LUT R33, R39.reuse, 0x14, RZ, 0xfc, !PT ;  /* 0x0000001427217812 */ /* 0x040fe400078efcff */
[C---:B------:R-:W-:Y:S01]  /*0730*/  LOP3.LUT R34, R39.reuse, 0x10, RZ, 0xfc, !PT ;  /* 0x0000001027227812 */ /* 0x040fe200078efcff */
[----:B----4-:R-:W4:Y:S01]  /*0740*/  MUFU.RCP R3, R3 ;  /* 0x0000000300037308 */ /* 0x010f220000001000 */
[C---:B------:R-:W-:Y:S01]  /*0750*/  LOP3.LUT R35, R39.reuse, 0xc, RZ, 0xfc, !PT ;  /* 0x0000000c27237812 */ /* 0x040fe200078efcff */
[-C--:B--2---:R-:W-:Y:S01]  /*0760*/  IMAD R32, R32, R42.reuse, RZ ;  /* 0x0000002a20207224 */ /* 0x084fe200078e02ff */
[----:B------:R-:W-:Y:S01]  /*0770*/  LOP3.LUT R38, R39, 0x8, RZ, 0xfc, !PT ;  /* 0x0000000827267812 */ /* 0x000fe200078efcff */
[-C--:B------:R-:W-:Y:S01]  /*0780*/  IMAD R33, R33, R42.reuse, RZ ;  /* 0x0000002a21217224 */ /* 0x080fe200078e02ff */
[----:B------:R-:W-:Y:S01]  /*0790*/  LOP3.LUT R41, R39, 0x4, RZ, 0xfc, !PT ;  /* 0x0000000427297812 */ /* 0x000fe200078efcff */
[-C--:B------:R-:W-:Y:S01]  /*07a0*/  IMAD R34, R34, R42.reuse, RZ ;  /* 0x0000002a22227224 */ /* 0x080fe200078e02ff */
[C---:B------:R-:W-:Y:S01]  /*07b0*/  LEA.HI R40, R0.reuse, 0x1c, RZ, 0x1b ;  /* 0x0000001c00287811 */ /* 0x040fe200078fd8ff */
[----:B------:R-:W-:Y:S01]  /*07c0*/  IMAD R35, R35, R42, RZ ;  /* 0x0000002a23237224 */ /* 0x000fe200078e02ff */
[----:B------:R-:W-:Y:S01]  /*07d0*/  LOP3.LUT R29, R0, 0x7f, RZ, 0xc0, !PT ;  /* 0x0000007f001d7812 */ /* 0x000fe200078ec0ff */
[----:B-1----:R-:W-:-:S02]  /*07e0*/  VIADD R18, R7, 0xffffffe ;  /* 0x0ffffffe07127836 */ /* 0x002fc40000000000 */
[-C--:B------:R-:W-:Y:S01]  /*07f0*/  IMAD R38, R38, R42.reuse, RZ ;  /* 0x0000002a26267224 */ /* 0x080fe200078e02ff */
[----:B------:R-:W-:Y:S01]  /*0800*/  LOP3.LUT R27, R29, 0x8, RZ, 0x3c, !PT ;  /* 0x000000081d1b7812 */ /* 0x000fe200078e3cff */
[----:B------:R1:W2:Y:S01]  /*0810*/  F2I.FTZ.U32.TRUNC.NTZ R19, R18 ;  /* 0x0000001200137305 */ /* 0x0002a2000021f000 */
[-C--:B------:R-:W-:Y:S02]  /*0820*/  IMAD R39, R39, R42.reuse, RZ ;  /* 0x0000002a27277224 */ /* 0x080fe400078e02ff */
[----:B----4-:R-:W-:Y:S02]  /*0830*/  VIADD R16, R3, 0xffffffe ;  /* 0x0ffffffe03107836 */ /* 0x010fe40000000000 */
[-C--:B------:R-:W-:Y:S02]  /*0840*/  IMAD R40, R40, R42.reuse, RZ ;  /* 0x0000002a28287224 */ /* 0x080fe400078e02ff */
[----:B------:R-:W-:Y:S01]  /*0850*/  IMAD R41, R41, R42, RZ ;  /* 0x0000002a29297224 */ /* 0x000fe200078e02ff */
[----:B------:R4:W0:Y:S01]  /*0860*/  F2I.FTZ.U32.TRUNC.NTZ R17, R16 ;  /* 0x0000001000117305 */ /* 0x000822000021f000 */
[----:B-1----:R-:W-:-:S02]  /*0870*/  IMAD.MOV.U32 R18, RZ, RZ, RZ ;  /* 0x000000ffff127224 */ /* 0x002fc400078e00ff */
[----:B------:R-:W-:Y:S02]  /*0880*/  IMAD.SHL.U32 R42, R42, 0x20, RZ ;  /* 0x000000202a2a7824 */ /* 0x000fe400078e00ff */
[----:B--2---:R-:W-:Y:S02]  /*0890*/  IMAD.MOV R7, RZ, RZ, -R19 ;  /* 0x000000ffff077224 */ /* 0x004fe400078e0a13 */
[----:B----4-:R-:W-:Y:S02]  /*08a0*/  IMAD.MOV.U32 R16, RZ, RZ, RZ ;  /* 0x000000ffff107224 */ /* 0x010fe400078e00ff */
[----:B------:R-:W-:Y:S02]  /*08b0*/  IMAD R7, R7, R6, RZ ;  /* 0x0000000607077224 */ /* 0x000fe400078e02ff */
[----:B0-----:R-:W-:Y:S02]  /*08c0*/  IMAD.MOV R22, RZ, RZ, -R17 ;  /* 0x000000ffff167224 */ /* 0x001fe400078e0a11 */
[----:B------:R-:W-:Y:S01]  /*08d0*/  IMAD.HI.U32 R18, R19, R7, R18 ;  /* 0x0000000713127227 */ /* 0x000fe200078e0012 */
[----:B------:R-:W-:-:S03]  /*08e0*/  IABS R19, R10 ;  /* 0x0000000a00137213 */ /* 0x000fc60000000000 */
[----:B------:R-:W-:Y:S02]  /*08f0*/  IMAD R3, R22, R5, RZ ;  /* 0x0000000516037224 */ /* 0x000fe400078e02ff */
[----:B------:R-:W-:-:S04]  /*0900*/  IMAD.HI.U32 R18, R18, R15, RZ ;  /* 0x0000000f12127227 */ /* 0x000fc800078e00ff */
[----:B------:R-:W-:Y:S01]  /*0910*/  IMAD.HI.U32 R16, R17, R3, R16 ;  /* 0x0000000311107227 */ /* 0x000fe200078e0010 */
[----:B------:R-:W-:-:S03]  /*0920*/  IABS R17, R11 ;  /* 0x0000000b00117213 */ /* 0x000fc60000000000 */
[----:B------:R-:W-:Y:S02]  /*0930*/  IMAD.MOV R26, RZ, RZ, -R18 ;  /* 0x000000ffff1a7224 */ /* 0x000fe400078e0a12 */
[----:B------:R-:W-:-:S04]  /*0940*/  IMAD.HI.U32 R3, R16, R17, RZ ;  /* 0x0000001110037227 */ /* 0x000fc800078e00ff */
[----:B------:R-:W-:-:S04]  /*0950*/  IMAD.HI.U32 R7, R16, R19, RZ ;  /* 0x0000001310077227 */ /* 0x000fc800078e00ff */
[----:B------:R-:W-:-:S04]  /*0960*/  IMAD.HI.U32 R13, R16, R23, RZ ;  /* 0x00000017100d7227 */ /* 0x000fc800078e00ff */
[----:B------:R-:W-:-:S04]  /*0970*/  IMAD.HI.U32 R16, R16, R25, RZ ;  /* 0x0000001910107227 */ /* 0x000fc800078e00ff */
[----:B------:R-:W-:Y:S02]  /*0980*/  IMAD.MOV R18, RZ, RZ, -R3 ;  /* 0x000000ffff127224 */ /* 0x000fe400078e0a03 */
[----:B------:R-:W-:Y:S01]  /*0990*/  IMAD.MOV R22, RZ, RZ, -R7 ;  /* 0x000000ffff167224 */ /* 0x000fe200078e0a07 */
[----:B------:R-:W0:Y:S01]  /*09a0*/  LDC R3, c[0x0][0x3ac] ;  /* 0x0000eb00ff037b82 */ /* 0x000e220000000800 */
[----:B------:R-:W-:Y:S01]  /*09b0*/  IMAD R15, R6, R26, R15 ;  /* 0x0000001a060f7224 */ /* 0x000fe200078e020f */
[----:B------:R-:W-:Y:S01]  /*09c0*/  LOP3.LUT R7, R0, 0x3, RZ, 0xc0, !PT ;  /* 0x0000000300077812 */ /* 0x000fe200078ec0ff */
[----:B------:R-:W-:Y:S02]  /*09d0*/  IMAD.MOV R26, RZ, RZ, -R16 ;  /* 0x000000ffff1a7224 */ /* 0x000fe400078e0a10 */
[C---:B------:R-:W-:Y:S01]  /*09e0*/  IMAD R16, R5.reuse, R18, R17 ;  /* 0x0000001205107224 */ /* 0x040fe200078e0211 */
[----:B------:R-:W-:Y:S01]  /*09f0*/  ISETP.GT.U32.AND P1, PT, R6, R15, PT ;  /* 0x0000000f0600720c */ /* 0x000fe20003f24070 */
[----:B------:R-:W-:Y:S01]  /*0a00*/  IMAD.MOV R24, RZ, RZ, -R13 ;  /* 0x000000ffff187224 */ /* 0x000fe200078e0a0d */
[----:B------:R-:W-:Y:S01]  /*0a10*/  SHF.R.U32.HI R17, RZ, 0x1, R0 ;  /* 0x00000001ff117819 */ /* 0x000fe20000011600 */
[C---:B------:R-:W-:Y:S01]  /*0a20*/  IMAD R18, R5.reuse, R22, R19 ;  /* 0x0000001605127224 */ /* 0x040fe200078e0213 */
[C---:B------:R-:W-:Y:S01]  /*0a30*/  ISETP.GT.U32.AND P3, PT, R5.reuse, R16, PT ;  /* 0x000000100500720c */ /* 0x040fe20003f64070 */
[----:B------:R-:W-:Y:S01]  /*0a40*/  IMAD R22, R5, R24, R23 ;  /* 0x0000001805167224 */ /* 0x000fe200078e0217 */
[----:B------:R-:W-:Y:S01]  /*0a50*/  LOP3.LUT R17, R17, R0, RZ, 0xfc, !PT ;  /* 0x0000000011117212 */ /* 0x000fe200078efcff */
[C---:B------:R-:W-:Y:S01]  /*0a60*/  IMAD R24, R5.reuse, R26, R25 ;  /* 0x0000001a05187224 */ /* 0x040fe200078e0219 */
[C---:B------:R-:W-:Y:S01]  /*0a70*/  ISETP.GT.U32.AND P4, PT, R5.reuse, R18, PT ;  /* 0x000000120500720c */ /* 0x040fe20003f84070 */
[----:B------:R-:W-:Y:S01]  /*0a80*/  IMAD.SHL.U32 R19, R0, 0x20, RZ ;  /* 0x0000002000137824 */ /* 0x000fe200078e00ff */
[----:B------:R-:W-:Y:S01]  /*0a90*/  ISETP.GT.U32.AND P5, PT, R5, R22, PT ;  /* 0x000000160500720c */ /* 0x000fe20003fa4070 */
[----:B------:R-:W-:Y:S01]  /*0aa0*/  IMAD.SHL.U32 R17, R17, 0x10, RZ ;  /* 0x0000001011117824 */ /* 0x000fe200078e00ff */
[----:B------:R-:W-:Y:S01]  /*0ab0*/  ISETP.GT.U32.AND P6, PT, R5, R24, PT ;  /* 0x000000180500720c */ /* 0x000fe20003fc4070 */
[----:B------:R-:W-:Y:S01]  /*0ac0*/  @!P1 IMAD.IADD R15, R15, 0x1, -R6 ;  /* 0x000000010f0f9824 */ /* 0x000fe200078e0a06 */
[----:B------:R-:W-:Y:S01]  /*0ad0*/  SHF.R.S32.HI R13, RZ, 0x1f, R4 ;  /* 0x0000001fff0d7819 */ /* 0x000fe20000011404 */
[----:B------:R-:W-:Y:S01]  /*0ae0*/  IMAD R26, R7, 0x88, RZ ;  /* 0x00000088071a7824 */ /* 0x000fe200078e02ff */
[----:B------:R-:W-:Y:S01]  /*0af0*/  LOP3.LUT R28, R17, 0x100, RZ, 0xc0, !PT ;  /* 0x00000100111c7812 */ /* 0x000fe200078ec0ff */
[--C-:B------:R-:W-:Y:S01]  /*0b00*/  @!P3 IMAD.IADD R16, R16, 0x1, -R5.reuse ;  /* 0x000000011010b824 */ /* 0x100fe200078e0a05 */
[----:B------:R-:W-:Y:S01]  /*0b10*/  ISETP.GT.U32.AND P1, PT, R6, R15, PT ;  /* 0x0000000f0600720c */ /* 0x000fe20003f24070 */
[----:B0-----:R-:W-:Y:S01]  /*0b20*/  IMAD R25, R2, R3, RZ ;  /* 0x0000000302197224 */ /* 0x001fe200078e02ff */
[----:B------:R-:W-:Y:S01]  /*0b30*/  SHF.R.U32.HI R17, RZ, 0x2, R0 ;  /* 0x00000002ff117819 */ /* 0x000fe20000011600 */
[--C-:B------:R-:W-:Y:S01]  /*0b40*/  @!P4 IMAD.IADD R18, R18, 0x1, -R5.reuse ;  /* 0x000000011212c824 */ /* 0x100fe200078e0a05 */
[----:B------:R-:W-:Y:S01]  /*0b50*/  ISETP.GT.U32.AND P3, PT, R5, R16, PT ;  /* 0x000000100500720c */ /* 0x000fe20003f64070 */
[--C-:B------:R-:W-:Y:S01]  /*0b60*/  @!P5 IMAD.IADD R22, R22, 0x1, -R5.reuse ;  /* 0x000000011616d824 */ /* 0x100fe200078e0a05 */
[----:B------:R-:W-:Y:S01]  /*0b70*/  LEA.HI R4, R13, R4, RZ, 0x5 ;  /* 0x000000040d047211 */ /* 0x000fe200078f28ff */
[----:B------:R-:W-:Y:S01]  /*0b80*/  @!P6 IMAD.IADD R24, R24, 0x1, -R5 ;  /* 0x000000011818e824 */ /* 0x000fe200078e0a05 */
[----:B------:R-:W-:Y:S01]  /*0b90*/  ISETP.GT.U32.AND P4, PT, R5, R18, PT ;  /* 0x000000120500720c */ /* 0x000fe20003f84070 */
[----:B------:R-:W-:Y:S01]  /*0ba0*/  IMAD.SHL.U32 R44, R3, 0x20, RZ ;  /* 0x00000020032c7824 */ /* 0x000fe200078e00ff */
[----:B------:R-:W-:-:S02]  /*0bb0*/  ISETP.GT.U32.AND P5, PT, R5, R22, PT ;  /* 0x000000160500720c */ /* 0x000fc40003fa4070 */
[----:B------:R-:W-:Y:S01]  /*0bc0*/  ISETP.GT.U32.AND P6, PT, R5, R24, PT ;  /* 0x000000180500720c */ /* 0x000fe20003fc4070 */
[----:B------:R-:W-:Y:S01]  /*0bd0*/  @!P1 IMAD.IADD R15, R15, 0x1, -R6 ;  /* 0x000000010f0f9824 */ /* 0x000fe200078e0a06 */
[----:B------:R-:W-:Y:S02]  /*0be0*/  ISETP.GE.AND P1, PT, R11, RZ, PT ;  /* 0x000000ff0b00720c */ /* 0x000fe40003f26270 */
[----:B------:R-:W-:Y:S01]  /*0bf0*/  LOP3.LUT R7, R19, 0x60, RZ, 0xc0, !PT ;  /* 0x0000006013077812 */ /* 0x000fe200078ec0ff */
[----:B------:R-:W-:Y:S01]  /*0c00*/  @!P3 IMAD.IADD R16, R16, 0x1, -R5 ;  /* 0x000000011010b824 */ /* 0x000fe200078e0a05 */
[----:B------:R-:W-:Y:S01]  /*0c10*/  ISETP.GE.AND P3, PT, R9, RZ, PT ;  /* 0x000000ff0900720c */ /* 0x000fe20003f66270 */
[----:B------:R-:W-:Y:S01]  /*0c20*/  @!P2 IMAD.MOV R15, RZ, RZ, -R15 ;  /* 0x000000ffff0fa224 */ /* 0x000fe200078e0a0f */
[----:B------:R-:W-:Y:S01]  /*0c30*/  ISETP.GE.AND P2, PT, R10, RZ, PT ;  /* 0x000000ff0a00720c */ /* 0x000fe20003f46270 */
[--C-:B------:R-:W-:Y:S01]  /*0c40*/  @!P4 IMAD.IADD R18, R18, 0x1, -R5.reuse ;  /* 0x000000011212c824 */ /* 0x100fe200078e0a05 */
[----:B------:R-:W-:Y:S01]  /*0c50*/  ISETP.GE.AND P4, PT, R8, RZ, PT ;  /* 0x000000ff0800720c */ /* 0x000fe20003f86270 */
[--C-:B------:R-:W-:Y:S01]  /*0c60*/  @!P5 IMAD.IADD R22, R22, 0x1, -R5.reuse ;  /* 0x000000011616d824 */ /* 0x100fe200078e0a05 */
[----:B------:R-:W-:Y:S01]  /*0c70*/  IADD3 R43, P5, PT, R25, UR8, RZ ;  /* 0x00000008192b7c10 */ /* 0x000fe2000ffbe0ff */
[----:B------:R-:W0:Y:S01]  /*0c80*/  LDCU UR8, c[0x0][0x3b0] ;  /* 0x00007600ff0877ac */ /* 0x000e220008000800 */
[----:B------:R-:W-:Y:S01]  /*0c90*/  @!P6 IMAD.IADD R24, R24, 0x1, -R5 ;  /* 0x000000011818e824 */ /* 0x000fe200078e0a05 */
[----:B------:R-:W-:Y:S01]  /*0ca0*/  @!P0 LOP3.LUT R15, RZ, R20, RZ, 0x33, !PT ;  /* 0x00000014ff0f8212 */ /* 0x000fe200078e33ff */
[----:B------:R-:W-:Y:S01]  /*0cb0*/  @!P1 IMAD.MOV R16, RZ, RZ, -R16 ;  /* 0x000000ffff109224 */ /* 0x000fe200078e0a10 */
[----:B------:R-:W-:-:S02]  /*0cc0*/  ISETP.NE.AND P0, PT, R21, RZ, PT ;  /* 0x000000ff1500720c */ /* 0x000fc40003f05270 */
[----:B------:R-:W-:Y:S01]  /*0cd0*/  @!P3 IMAD.MOV R22, RZ, RZ, -R22 ;  /* 0x000000ffff16b224 */ /* 0x000fe200078e0a16 */
[----:B------:R-:W-:Y:S01]  /*0ce0*/  LOP3.LUT R21, RZ, R21, RZ, 0x33, !PT ;  /* 0x00000015ff157212 */ /* 0x000fe200078e33ff */
[----:B------:R-:W-:Y:S01]  /*0cf0*/  @!P2 IMAD.MOV R18, RZ, RZ, -R18 ;  /* 0x000000ffff12a224 */ /* 0x000fe200078e0a12 */
[----:B------:R-:W-:Y:S01]  /*0d00*/  LOP3.LUT R13, R26, 0x17, R17, 0x78, !PT ;  /* 0x000000171a0d7812 */ /* 0x000fe200078e7811 */
[----:B------:R-:W-:Y:S01]  /*0d10*/  @!P4 IMAD.MOV R24, RZ, RZ, -R24 ;  /* 0x000000ffff18c224 */ /* 0x000fe200078e0a18 */
[----:B------:R-:W-:Y:S01]  /*0d20*/  SEL R46, R21, R22, !P0 ;  /* 0x00000016152e7207 */ /* 0x000fe20004000000 */
[----:B---3--:R-:W-:Y:S01]  /*0d30*/  IMAD R26, R15, UR10, RZ ;  /* 0x0000000a0f1a7c24 */ /* 0x008fe2000f8e02ff */
[----:B------:R-:W-:Y:S02]  /*0d40*/  IADD3 R19, PT, PT, R28, UR4, R7 ;  /* 0x000000041c137c10 */ /* 0x000fe4000fffe007 */
[C---:B------:R-:W-:Y:S02]  /*0d50*/  SEL R48, R21.reuse, R24, !P0 ;  /* 0x0000001815307207 */ /* 0x040fe40004000000 */
[C---:B------:R-:W-:Y:S01]  /*0d60*/  SEL R6, R21.reuse, R16, !P0 ;  /* 0x0000001015067207 */ /* 0x040fe20004000000 */
[----:B0-----:R-:W-:Y:S01]  /*0d70*/  IMAD R46, R46, UR8, RZ ;  /* 0x000000082e2e7c24 */ /* 0x001fe2000f8e02ff */
[----:B------:R-:W-:Y:S01]  /*0d80*/  SEL R5, R21, R18, !P0 ;  /* 0x0000001215057207 */ /* 0x000fe20004000000 */
[----:B------:R-:W-:Y:S01]  /*0d90*/  IMAD R48, R48, UR8, RZ ;  /* 0x0000000830307c24 */ /* 0x000fe2000f8e02ff */
[----:B-----5:R-:W-:Y:S01]  /*0da0*/  IADD3 R15, P1, PT, R26, UR12, RZ ;  /* 0x0000000c1a0f7c10 */ /* 0x020fe2000ff3e0ff */
[----:B------:R-:W-:Y:S01]  /*0db0*/  IMAD.IADD R14, R14, 0x1, R19 ;  /* 0x000000010e0e7824 */ /* 0x000fe200078e0213 */
[----:B------:R-:W-:-:S02]  /*0dc0*/  LOP3.LUT R28, R29, 0x10, RZ, 0x3c, !PT ;  /* 0x000000101d1c7812 */ /* 0x000fc400078e3cff */
[----:B------:R-:W-:Y:S02]  /*0dd0*/  CS2R R16, SRZ ;  /* 0x0000000000107805 */ /* 0x000fe4000001ff00 */
[----:B------:R-:W-:Y:S02]  /*0de0*/  SHF.R.S32.HI R3, RZ, 0x5, R4 ;  /* 0x00000005ff037819 */ /* 0x000fe40000011404 */
[----:B------:R-:W-:Y:S02]  /*0df0*/  CS2R R18, SRZ ;  /* 0x0000000000127805 */ /* 0x000fe4000001ff00 */
[----:B------:R-:W-:Y:S01]  /*0e00*/  LEA.HI.X.SX32 R26, R26, UR13, 0x1, P1 ;  /* 0x0000000d1a1a7c11 */ /* 0x000fe200088f0eff */
[----:B------:R-:W-:Y:S01]  /*0e10*/  IMAD R6, R6, UR8, RZ ;  /* 0x0000000806067c24 */ /* 0x000fe2000f8e02ff */
[----:B------:R-:W-:Y:S01]  /*0e20*/  LEA.HI.X.SX32 R25, R25, UR9, 0x1, P5 ;  /* 0x0000000919197c11 */ /* 0x000fe2000a8f0eff */
[----:B------:R-:W-:Y:S01]  /*0e30*/  IMAD R5, R5, UR8, RZ ;  /* 0x0000000805057c24 */ /* 0x000fe2000f8e02ff */
[----:B------:R-:W-:-:S02]  /*0e40*/  LOP3.LUT R29, R29, 0x18, RZ, 0x3c, !PT ;  /* 0x000000181d1d7812 */ /* 0x000fc400078e3cff */
[----:B------:R-:W-:Y:S02]  /*0e50*/  LOP3.LUT R45, R13, 0x8, RZ, 0x3c, !PT ;  /* 0x000000080d2d7812 */ /* 0x000fe400078e3cff */
[----:B------:R-:W-:Y:S02]  /*0e60*/  SHF.R.S32.HI R4, RZ, 0x1f, R46 ;  /* 0x0000001fff047819 */ /* 0x000fe4000001142e */
[----:B------:R-:W-:-:S07]  /*0e70*/  SHF.R.S32.HI R24, RZ, 0x1f, R48 ;  /* 0x0000001fff187819 */ /* 0x000fce0000011430 */
.L_x_1:
[----:B------:R-:W-:Y:S02]  /*0e80*/  SHF.R.U32.HI R36, RZ, 0x5, R0 ;  /* 0x00000005ff247819 */ /* 0x000fe40000011600 */
[----:B------:R-:W-:Y:S02]  /*0e90*/  LEA.HI R20, R0, 0x1c, RZ, 0x1b ;  /* 0x0000001c00147811 */ /* 0x000fe400078fd8ff */
[----:B------:R-:W-:Y:S02]  /*0ea0*/  SGXT.U32 R36, R36, 0x2 ;  /* 0x000000022424781a */ /* 0x000fe40000000000 */
[----:B------:R-:W-:Y:S02]  /*0eb0*/  ISETP.GE.AND P0, PT, R20, UR5, PT ;  /* 0x0000000514007c0c */ /* 0x000fe4000bf06270 */
[C---:B------:R-:W-:Y:S02]  /*0ec0*/  LOP3.LUT R22, R36.reuse, 0xc, RZ, 0xfc, !PT ;  /* 0x0000000c24167812 */ /* 0x040fe400078efcff */
[----:B------:R-:W-:-:S02]  /*0ed0*/  ISETP.GE.AND P2, PT, R36, UR5, PT ;  /* 0x0000000524007c0c */ /* 0x000fc4000bf46270 */
[C---:B------:R-:W-:Y:S02]  /*0ee0*/  LOP3.LUT R20, R36.reuse, 0x4, RZ, 0xfc, !PT ;  /* 0x0000000424147812 */ /* 0x040fe400078efcff */
[----:B------:R-:W-:Y:S02]  /*0ef0*/  LOP3.LUT R21, R36, 0x8, RZ, 0xfc, !PT ;  /* 0x0000000824157812 */ /* 0x000fe400078efcff */
[----:B------:R-:W-:Y:S02]  /*0f00*/  ISETP.GE.AND P1, PT, R22, UR5, PT ;  /* 0x0000000516007c0c */ /* 0x000fe4000bf26270 */
[-C--:B------:R-:W-:Y:S02]  /*0f10*/  IADD3 R30, P6, PT, R39, R15.reuse, RZ ;  /* 0x0000000f271e7210 */ /* 0x080fe40007fde0ff */
[----:B------:R-:W-:Y:S02]  /*0f20*/  ISETP.GE.AND P4, PT, R20, UR5, PT ;  /* 0x0000000514007c0c */ /* 0x000fe4000bf86270 */
[----:B------:R-:W-:-:S02]  /*0f30*/  IADD3 R22, P3, PT, R41, R15, RZ ;  /* 0x0000000f29167210 */ /* 0x000fc40007f7e0ff */
[----:B------:R-:W-:Y:S02]  /*0f40*/  LOP3.LUT R20, R36, 0x10, RZ, 0xfc, !PT ;  /* 0x0000001024147812 */ /* 0x000fe400078efcff */
[----:B------:R-:W-:Y:S02]  /*0f50*/  ISETP.GE.AND P5, PT, R21, UR5, PT ;  /* 0x0000000515007c0c */ /* 0x000fe4000bfa6270 */
[----:B------:R-:W-:Y:S02]  /*0f60*/  PRMT R47, RZ, 0x7610, R47 ;  /* 0x00007610ff2f7816 */ /* 0x000fe4000000002f */
[-C--:B------:R-:W-:Y:S02]  /*0f70*/  LEA.HI.X.SX32 R31, R39, R26.reuse, 0x1, P6 ;  /* 0x0000001a271f7211 */ /* 0x080fe400030f0eff */
[----:B------:R-:W-:Y:S02]  /*0f80*/  LEA.HI.X.SX32 R23, R41, R26, 0x1, P3 ;  /* 0x0000001a29177211 */ /* 0x000fe400018f0eff */
[----:B------:R-:W-:Y:S01]  /*0f90*/  ISETP.GE.AND P3, PT, R20, UR5, PT ;  /* 0x0000000514007c0c */ /* 0x000fe2000bf66270 */
[----:B------:R-:W2:Y:S01]  /*0fa0*/  @!P2 LDG.E.U8 R47, desc[UR6][R30.64] ;  /* 0x000000061e2fa981 */ /* 0x000ea2000c1e1100 */
[----:B------:R-:W-:-:S02]  /*0fb0*/  LOP3.LUT R21, R36, 0x14, RZ, 0xfc, !PT ;  /* 0x0000001424157812 */ /* 0x000fc400078efcff */
[CC--:B------:R-:W-:Y:S02]  /*0fc0*/  IADD3 R20, P6, PT, R38.reuse, R15.reuse, RZ ;  /* 0x0000000f26147210 */ /* 0x0c0fe40007fde0ff */
[----:B------:R-:W-:Y:S02]  /*0fd0*/  PRMT R52, RZ, 0x7610, R52 ;  /* 0x00007610ff347816 */ /* 0x000fe40000000034 */
[----:B------:R-:W-:Y:S02]  /*0fe0*/  ISETP.GE.AND P2, PT, R21, UR5, PT ;  /* 0x0000000515007c0c */ /* 0x000fe4000bf46270 */
[----:B------:R-:W-:Y:S02]  /*0ff0*/  PRMT R49, RZ, 0x7610, R49 ;  /* 0x00007610ff317816 */ /* 0x000fe40000000031 */
[----:B------:R-:W-:Y:S01]  /*1000*/  LEA.HI.X.SX32 R21, R38, R26, 0x1, P6 ;  /* 0x0000001a26157211 */ /* 0x000fe200030f0eff */
[----:B------:R0:W3:Y:S01]  /*1010*/  @!P4 LDG.E.U8 R52, desc[UR6][R22.64] ;  /* 0x000000061634c981 */ /* 0x0000e2000c1e1100 */
[----:B------:R-:W-:-:S02]  /*1020*/  IADD3 R50, P4, PT, R34, R15, RZ ;  /* 0x0000000f22327210 */ /* 0x000fc40007f9e0ff */
[----:B------:R-:W-:Y:S01]  /*1030*/  LOP3.LUT R37, R36, 0x18, RZ, 0xfc, !PT ;  /* 0x0000001824257812 */ /* 0x000fe200078efcff */
[----:B------:R1:W4:Y:S01]  /*1040*/  @!P5 LDG.E.U8 R49, desc[UR6][R20.64] ;  /* 0x000000061431d981 */ /* 0x000322000c1e1100 */
[----:B------:R-:W-:Y:S02]  /*1050*/  IADD3 R36, P5, PT, R33, R15, RZ ;  /* 0x0000000f21247210 */ /* 0x000fe40007fbe0ff */
[----:B------:R-:W-:Y:S02]  /*1060*/  LEA.HI.X.SX32 R51, R34, R26, 0x1, P4 ;  /* 0x0000001a22337211 */ /* 0x000fe400020f0eff */
[----:B------:R-:W-:Y:S02]  /*1070*/  PRMT R53, RZ, 0x7610, R53 ;  /* 0x00007610ff357816 */ /* 0x000fe40000000035 */
[----:B------:R-:W-:Y:S02]  /*1080*/  ISETP.GE.AND P4, PT, R37, UR5, PT ;  /* 0x0000000525007c0c */ /* 0x000fe4000bf86270 */
[----:B------:R-:W-:-:S02]  /*1090*/  PRMT R56, RZ, 0x7610, R56 ;  /* 0x00007610ff387816 */ /* 0x000fc40000000038 */
[-C--:B------:R-:W-:Y:S01]  /*10a0*/  LEA.HI.X.SX32 R37, R33, R26.reuse, 0x1, P5 ;  /* 0x0000001a21257211 */ /* 0x080fe200028f0eff */
[----:B------:R-:W5:Y:S01]  /*10b0*/  @!P3 LDG.E.U8 R53, desc[UR6][R50.64] ;  /* 0x000000063235b981 */ /* 0x000f62000c1e1100 */
[-C--:B0-----:R-:W-:Y:S02]  /*10c0*/  IADD3 R22, P3, PT, R32, R15.reuse, RZ ;  /* 0x0000000f20167210 */ /* 0x081fe40007f7e0ff */
[-C--:B------:R-:W-:Y:S01]  /*10d0*/  IADD3 R30, P5, PT, R35, R15.reuse, RZ ;  /* 0x0000000f231e7210 */ /* 0x080fe20007fbe0ff */
[----:B------:R0:W3:Y:S01]  /*10e0*/  @!P2 LDG.E.U8 R56, desc[UR6][R36.64] ;  /* 0x000000062438a981 */ /* 0x0000e2000c1e1100 */
[----:B-1----:R-:W-:Y:S02]  /*10f0*/  IADD3 R20, P2, PT, R40, R15, RZ ;  /* 0x0000000f28147210 */ /* 0x002fe40007f5e0ff */
[----:B------:R-:W-:Y:S02]  /*1100*/  PRMT R55, RZ, 0x7610, R55 ;  /* 0x00007610ff377816 */ /* 0x000fe40000000037 */
[----:B------:R-:W-:-:S02]  /*1110*/  LEA.HI.X.SX32 R23, R32, R26, 0x1, P3 ;  /* 0x0000001a20177211 */ /* 0x000fc400018f0eff */
[----:B------:R-:W-:Y:S02]  /*1120*/  PRMT R54, RZ, 0x7610, R54 ;  /* 0x00007610ff367816 */ /* 0x000fe40000000036 */
[----:B------:R-:W-:Y:S01]  /*1130*/  PRMT R58, RZ, 0x7610, R58 ;  /* 0x00007610ff3a7816 */ /* 0x000fe2000000003a */
[----:B------:R-:W4:Y:S01]  /*1140*/  @!P4 LDG.E.U8 R55, desc[UR6][R22.64] ;  /* 0x000000061637c981 */ /* 0x000f22000c1e1100 */
[-C--:B------:R-:W-:Y:S02]  /*1150*/  LEA.HI.X.SX32 R31, R35, R26.reuse, 0x1, P5 ;  /* 0x0000001a231f7211 */ /* 0x080fe400028f0eff */
[----:B------:R-:W-:-:S03]  /*1160*/  LEA.HI.X.SX32 R21, R40, R26, 0x1, P2 ;  /* 0x0000001a28157211 */ /* 0x000fc600010f0eff */
[----:B------:R-:W4:Y:S04]  /*1170*/  @!P1 LDG.E.U8 R54, desc[UR6][R30.64] ;  /* 0x000000061e369981 */ /* 0x000f28000c1e1100 */
[----:B------:R1:W4:Y:S01]  /*1180*/  @!P0 LDG.E.U8 R58, desc[UR6][R20.64] ;  /* 0x00000006143a8981 */ /* 0x000322000c1e1100 */
[----:B------:R-:W-:Y:S01]  /*1190*/  LOP3.LUT R60, R0, 0x7f, RZ, 0xc0, !PT ;  /* 0x0000007f003c7812 */ /* 0x000fe200078ec0ff */
[----:B------:R-:W-:Y:S01]  /*11a0*/  BAR.SYNC.DEFER_BLOCKING 0x0 ;  /* 0x0000000000007b1d */ /* 0x000fe20000010000 */
[-C--:B------:R-:W-:Y:S02]  /*11b0*/  IADD3 RZ, P0, PT, R48, R43.reuse, RZ ;  /* 0x0000002b30ff7210 */ /* 0x080fe40007f1e0ff */
[----:B------:R-:W-:Y:S02]  /*11c0*/  ISETP.GE.AND P1, PT, R2, UR5, PT ;  /* 0x0000000502007c0c */ /* 0x000fe4000bf26270 */
[----:B0-----:R-:W-:Y:S01]  /*11d0*/  IADD3 R36, P2, PT, R5, R43, RZ ;  /* 0x0000002b05247210 */ /* 0x001fe20007f5e0ff */
[----:B-1----:R-:W-:Y:S01]  /*11e0*/  IMAD.X R21, R24, 0x1, R25, P0 ;  /* 0x0000000118157824 */ /* 0x002fe200000e0619 */
[----:B------:R-:W-:-:S02]  /*11f0*/  SHF.R.S32.HI R30, RZ, 0x1f, R5 ;  /* 0x0000001fff1e7819 */ /* 0x000fc40000011405 */
[-C--:B------:R-:W-:Y:S02]  /*1200*/  IADD3 R50, P3, PT, R46, R43.reuse, RZ ;  /* 0x0000002b2e327210 */ /* 0x080fe40007f7e0ff */
[----:B------:R-:W-:Y:S01]  /*1210*/  SHF.R.S32.HI R22, RZ, 0x1f, R6 ;  /* 0x0000001fff167819 */ /* 0x000fe20000011406 */
[----:B------:R-:W-:Y:S01]  /*1220*/  IMAD.IADD R20, R48, 0x1, R43 ;  /* 0x0000000130147824 */ /* 0x000fe200078e022b */
[----:B------:R-:W-:Y:S01]  /*1230*/  PRMT R59, RZ, 0x7610, R59 ;  /* 0x00007610ff3b7816 */ /* 0x000fe2000000003b */
[----:B------:R-:W-:Y:S01]  /*1240*/  IMAD.X R37, R30, 0x1, R25, P2 ;  /* 0x000000011e257824 */ /* 0x000fe200010e0619 */
[----:B------:R-:W-:Y:S01]  /*1250*/  PRMT R57, RZ, 0x7610, R57 ;  /* 0x00007610ff397816 */ /* 0x000fe20000000039 */
[----:B------:R-:W-:Y:S01]  /*1260*/  IMAD.X R51, R4, 0x1, R25, P3 ;  /* 0x0000000104337824 */ /* 0x000fe200018e0619 */
[----:B------:R-:W-:Y:S02]  /*1270*/  PRMT R61, RZ, 0x7610, R61 ;  /* 0x00007610ff3d7816 */ /* 0x000fe4000000003d */
[----:B------:R-:W-:Y:S01]  /*1280*/  PRMT R31, RZ, 0x7610, R31 ;  /* 0x00007610ff1f7816 */ /* 0x000fe2000000001f */
[----:B--2---:R-:W-:Y:S04]  /*1290*/  STS.U8 [R60+UR4], R47 ;  /* 0x0000002f3c007988 */ /* 0x004fe80008000004 */
[----:B-----5:R-:W-:Y:S04]  /*12a0*/  STS.U8 [R60+UR4+0x200], R53 ;  /* 0x000200353c007988 */ /* 0x020fe80008000004 */
[----:B---3--:R-:W-:Y:S04]  /*12b0*/  STS.U8 [R27+UR4+0x80], R52 ;  /* 0x000080341b007988 */ /* 0x008fe80008000004 */
[----:B------:R-:W-:Y:S04]  /*12c0*/  STS.U8 [R27+UR4+0x280], R56 ;  /* 0x000280381b007988 */ /* 0x000fe80008000004 */
[----:B----4-:R-:W-:Y:S04]  /*12d0*/  STS.U8 [R28+UR4+0x100], R49 ;  /* 0x000100311c007988 */ /* 0x010fe80008000004 */
[----:B------:R-:W-:Y:S04]  /*12e0*/  STS.U8 [R28+UR4+0x300], R55 ;  /* 0x000300371c007988 */ /* 0x000fe80008000004 */
[----:B------:R0:W-:Y:S04]  /*12f0*/  STS.U8 [R29+UR4+0x180], R54 ;  /* 0x000180361d007988 */ /* 0x0001e80008000004 */
[----:B------:R-:W-:Y:S01]  /*1300*/  STS.U8 [R29+UR4+0x380], R58 ;  /* 0x0003803a1d007988 */ /* 0x000fe20008000004 */
[----:B------:R-:W-:Y:S01]  /*1310*/  BAR.SYNC.DEFER_BLOCKING 0x0 ;  /* 0x0000000000007b1d */ /* 0x000fe20000010000 */
[----:B0-----:R-:W-:-:S05]  /*1320*/  IADD3 R54, P0, PT, R6, R43, RZ ;  /* 0x0000002b06367210 */ /* 0x001fca0007f1e0ff */
[----:B------:R-:W-:Y:S01]  /*1330*/  IMAD.X R55, R22, 0x1, R25, P0 ;  /* 0x0000000116377824 */ /* 0x000fe200000e0619 */
[----:B------:R0:W2:Y:S04]  /*1340*/  @!P1 LDG.E.U8 R59, desc[UR6][R20.64] ;  /* 0x00000006143b9981 */ /* 0x0000a8000c1e1100 */
[----:B------:R-:W3:Y:S04]  /*1350*/  @!P1 LDG.E.U8 R57, desc[UR6][R36.64] ;  /* 0x0000000624399981 */ /* 0x000ee8000c1e1100 */
[----:B------:R1:W4:Y:S04]  /*1360*/  @!P1 LDG.E.U8 R61, desc[UR6][R50.64] ;  /* 0x00000006323d9981 */ /* 0x000328000c1e1100 */
[----:B------:R5:W4:Y:S04]  /*1370*/  @!P1 LDG.E.U8 R31, desc[UR6][R54.64] ;  /* 0x00000006361f9981 */ /* 0x000b28000c1e1100 */
[----:B0-----:R-:W-:Y:S04]  /*1380*/  LDS.U8 R20, [R13+UR4] ;  /* 0x000000040d147984 */ /* 0x001fe80008000000 */
[----:B------:R-:W0:Y:S04]  /*1390*/  LDS.U8 R21, [R13+UR4+0x20] ;  /* 0x000020040d157984 */ /* 0x000e280008000000 */
[----:B------:R-:W-:Y:S04]  /*13a0*/  LDS.U8 R47, [R13+UR4+0x40] ;  /* 0x000040040d2f7984 */ /* 0x000fe80008000000 */
[----:B-1----:R-:W-:Y:S04]  /*13b0*/  LDS.U8 R50, [R13+UR4+0x60] ;  /* 0x000060040d327984 */ /* 0x002fe80008000000 */
[----:B------:R-:W-:Y:S04]  /*13c0*/  LDS.U8 R22, [R13+UR4+0x200] ;  /* 0x000200040d167984 */ /* 0x000fe80008000000 */
[----:B------:R-:W1:Y:S04]  /*13d0*/  LDS.U8 R23, [R13+UR4+0x220] ;  /* 0x000220040d177984 */ /* 0x000e680008000000 */
[----:B------:R-:W-:Y:S04]  /*13e0*/  LDS.U8 R49, [R13+UR4+0x240] ;  /* 0x000240040d317984 */ /* 0x000fe80008000000 */
[----:B------:R-:W-:Y:S04]  /*13f0*/  LDS.U8 R52, [R13+UR4+0x260] ;  /* 0x000260040d347984 */ /* 0x000fe80008000000 */
[----:B------:R-:W-:Y:S04]  /*1400*/  LDS.U8 R36, [R45+UR4] ;  /* 0x000000042d247984 */ /* 0x000fe80008000000 */
[----:B------:R-:W1:Y:S04]  /*1410*/  LDS.U8 R37, [R45+UR4+0x20] ;  /* 0x000020042d257984 */ /* 0x000e680008000000 */
[----:B------:R-:W-:Y:S04]  /*1420*/  LDS.U8 R51, [R45+UR4+0x40] ;  /* 0x000040042d337984 */ /* 0x000fe80008000000 */
[----:B-----5:R-:W-:Y:S04]  /*1430*/  LDS.U8 R54, [R45+UR4+0x60] ;  /* 0x000060042d367984 */ /* 0x020fe80008000000 */
[----:B------:R-:W-:Y:S04]  /*1440*/  LDS.U8 R55, [R45+UR4+0x200] ;  /* 0x000200042d377984 */ /* 0x000fe80008000000 */
[----:B------:R-:W5:Y:S04]  /*1450*/  LDS.U8 R58, [R45+UR4+0x220] ;  /* 0x000220042d3a7984 */ /* 0x000f680008000000 */
[----:B------:R-:W-:Y:S04]  /*1460*/  LDS.U8 R53, [R45+UR4+0x240] ;  /* 0x000240042d357984 */ /* 0x000fe80008000000 */
[----:B------:R-:W-:Y:S01]  /*1470*/  LDS.U8 R56, [R45+UR4+0x260] ;  /* 0x000260042d387984 */ /* 0x000fe20008000000 */
[----:B------:R-:W-:Y:S01]  /*1480*/  BAR.SYNC.DEFER_BLOCKING 0x0 ;  /* 0x0000000000007b1d */ /* 0x000fe20000010000 */
[----:B0-----:R-:W-:-:S02]  /*1490*/  IMAD R20, R21, 0x100, R20 ;  /* 0x0000010015147824 */ /* 0x001fc400078e0214 */
[----:B-1----:R-:W-:-:S03]  /*14a0*/  IMAD R22, R23, 0x100, R22 ;  /* 0x0000010017167824 */ /* 0x002fc600078e0216 */
[----:B------:R-:W-:Y:S01]  /*14b0*/  F2FP.F16.E4M3.UNPACK_B R20, R20 ;  /* 0x00000014ff14723e */ /* 0x000fe200020006ff */
[----:B------:R-:W-:Y:S01]  /*14c0*/  IMAD R21, R37, 0x100, R36 ;  /* 0x0000010025157824 */ /* 0x000fe200078e0224 */
[----:B------:R-:W-:-:S04]  /*14d0*/  F2FP.F16.E4M3.UNPACK_B R22, R22 ;  /* 0x00000016ff16723e */ /* 0x000fc800020006ff */
[----:B------:R-:W-:Y:S01]  /*14e0*/  F2FP.F16.E4M3.UNPACK_B R21, R21 ;  /* 0x00000015ff15723e */ /* 0x000fe200020006ff */
[----:B-----5:R-:W-:-:S05]  /*14f0*/  IMAD R23, R58, 0x100, R55 ;  /* 0x000001003a177824 */ /* 0x020fca00078e0237 */
[----:B------:R-:W-:Y:S01]  /*1500*/  F2FP.F16.E4M3.UNPACK_B R23, R23 ;  /* 0x00000017ff17723e */ /* 0x000fe200020006ff */
[----:B------:R-:W-:-:S05]  /*1510*/  VIADD R3, R3, 0xffffffff ;  /* 0xffffffff03037836 */ /* 0x000fca0000000000 */
[----:B------:R-:W-:Y:S01]  /*1520*/  ISETP.NE.U32.AND P0, PT, R3, RZ, PT ;  /* 0x000000ff0300720c */ /* 0x000fe20003f05070 */
[----:B------:R-:W-:Y:S01]  /*1530*/  UIADD3 UR5, UPT, UPT, UR5, -0x20, URZ ;  /* 0xffffffe005057890 */ /* 0x000fe2000fffe0ff */
[----:B------:R-:W-:Y:S02]  /*1540*/  IADD3 R43, P1, PT, R44, R43, RZ ;  /* 0x0000002b2c2b7210 */ /* 0x000fe40007f3e0ff */
[----:B------:R-:W-:Y:S02]  /*1550*/  IADD3 R15, P2, PT, R42, R15, RZ ;  /* 0x0000000f2a0f7210 */ /* 0x000fe40007f5e0ff */
[----:B------:R-:W-:Y:S02]  /*1560*/  LEA.HI.X.SX32 R25, R44, R25, 0x1, P1 ;  /* 0x000000192c197211 */ /* 0x000fe400008f0eff */
[----:B------:R-:W-:Y:S01]  /*1570*/  LEA.HI.X.SX32 R26, R42, R26, 0x1, P2 ;  /* 0x0000001a2a1a7211 */ /* 0x000fe200010f0eff */
[----:B--2---:R-:W-:Y:S04]  /*1580*/  STS.U8 [R60+UR4], R59 ;  /* 0x0000003b3c007988 */ /* 0x004fe80008000004 */
[----:B---3--:R-:W-:Y:S04]  /*1590*/  STS.U8 [R60+UR4+0x100], R57 ;  /* 0x000100393c007988 */ /* 0x008fe80008000004 */
[----:B----4-:R-:W-:Y:S04]  /*15a0*/  STS.U8 [R28+UR4+0x80], R61 ;  /* 0x0000803d1c007988 */ /* 0x010fe80008000004 */
[----:B------:R-:W-:Y:S01]  /*15b0*/  STS.U8 [R28+UR4+0x180], R31 ;  /* 0x0001801f1c007988 */ /* 0x000fe20008000004 */
[----:B------:R-:W-:Y:S06]  /*15c0*/  BAR.SYNC.DEFER_BLOCKING 0x0 ;  /* 0x0000000000007b1d */ /* 0x000fec0000010000 */
[----:B------:R-:W0:Y:S02]  /*15d0*/  LDSM.16.M88.2 R30, [R14] ;  /* 0x000000000e1e783b */ /* 0x000e240000000100 */
[----:B0-----:R-:W-:-:S02]  /*15e0*/  F2FP.F16.E4M3.UNPACK_B R36, R30 ;  /* 0x0000001eff24723e */ /* 0x001fc400020006ff */
[----:B------:R-:W-:-:S07]  /*15f0*/  F2FP.F16.E4M3.UNPACK_B R37, R31 ;  /* 0x0000001fff25723e */ /* 0x000fce00020006ff */
[----:B------:R-:W-:Y:S01]  /*1600*/  HMMA.16816.F32 R16, R20, R36, R16 ;  /* 0x000000241410723c */ /* 0x000fe20000001810 */
[----:B------:R-:W-:Y:S02]  /*1610*/  IMAD R20, R50, 0x100, R47 ;  /* 0x0000010032147824 */ /* 0x000fe400078e022f */
[----:B------:R-:W-:Y:S02]  /*1620*/  IMAD R22, R52, 0x100, R49 ;  /* 0x0000010034167824 */ /* 0x000fe400078e0231 */
[----:B------:R-:W-:Y:S02]  /*1630*/  IMAD R21, R54, 0x100, R51 ;  /* 0x0000010036157824 */ /* 0x000fe400078e0233 */
[----:B------:R-:W-:Y:S01]  /*1640*/  IMAD R23, R56, 0x100, R53 ;  /* 0x0000010038177824 */ /* 0x000fe200078e0235 */
[----:B------:R-:W-:Y:S02]  /*1650*/  F2FP.F16.E4M3.UNPACK_B R20, R20 ;  /* 0x00000014ff14723e */ /* 0x000fe400020006ff */
[----:B------:R-:W-:-:S02]  /*1660*/  F2FP.F16.E4M3.UNPACK_B R22, R22 ;  /* 0x00000016ff16723e */ /* 0x000fc400020006ff */
[----:B------:R-:W-:Y:S02]  /*1670*/  F2FP.F16.E4M3.UNPACK_B R21, R21 ;  /* 0x00000015ff15723e */ /* 0x000fe400020006ff */
[----:B------:R-:W-:Y:S02]  /*1680*/  F2FP.F16.E4M3.UNPACK_B R23, R23 ;  /* 0x00000017ff17723e */ /* 0x000fe400020006ff */
[----:B------:R-:W-:Y:S02]  /*1690*/  F2FP.F16.E4M3.UNPACK_B R30, R30.H1 ;  /* 0x0000001eff1e723e */ /* 0x000fe400030006ff */
[----:B------:R-:W-:-:S07]  /*16a0*/  F2FP.F16.E4M3.UNPACK_B R31, R31.H1 ;  /* 0x0000001fff1f723e */ /* 0x000fce00030006ff */
[----:B------:R-:W-:Y:S01]  /*16b0*/  HMMA.16816.F32 R16, R20, R30, R16 ;  /* 0x0000001e1410723c */ /* 0x000fe20000001810 */
[----:B------:R-:W-:-:S04]  /*16c0*/  NOP ;  /* 0x0000000000007918 */ /* 0x000fc80000000000 */
[----:B------:R-:W-:-:S15]  /*16d0*/  @P0 BRA `(.L_x_1) ;  /* 0xfffffff400e80947 */ /* 0x000fde000383ffff */
.L_x_0:
[----:B------:R-:W-:Y:S01]  /*16e0*/  IMAD.SHL.U32 R3, R0, 0x10, RZ ;  /* 0x0000001000037824 */ /* 0x000fe200078e00ff */
[----:B------:R-:W-:Y:S01]  /*16f0*/  BAR.SYNC.DEFER_BLOCKING 0x0 ;  /* 0x0000000000007b1d */ /* 0x000fe20000010000 */
[--C-:B------:R-:W-:Y:S02]  /*1700*/  SHF.R.S32.HI R4, RZ, 0x6, R0.reuse ;  /* 0x00000006ff047819 */ /* 0x100fe40000011400 */
[----:B------:R-:W-:Y:S02]  /*1710*/  F2FP.SATFINITE.E4M3.F32.PACK_AB_MERGE_C R16, R17, R16, RZ ;  /* 0x000000101110723e */ /* 0x000fe400048070ff */
[----:B------:R-:W-:Y:S01]  /*1720*/  LOP3.LUT R5, R3, 0x180, RZ, 0xc0, !PT ;  /* 0x0000018003057812 */ /* 0x000fe200078ec0ff */
[----:B------:R-:W0:Y:S01]  /*1730*/  LDCU.128 UR8, c[0x0][0x390] ;  /* 0x00007200ff0877ac */ /* 0x000e220008000c00 */
[----:B------:R-:W-:Y:S02]  /*1740*/  SGXT R3, R4, 0x1 ;  /* 0x000000010403781a */ /* 0x000fe40000000200 */
[--C-:B------:R-:W-:Y:S01]  /*1750*/  LOP3.LUT R4, R7, 0x1c, R0.reuse, 0xf8, !PT ;  /* 0x0000001c07047812 */ /* 0x100fe200078ef800 */
[----:B------:R-:W-:Y:S01]  /*1760*/  IMAD R6, R2, 0x4, R5 ;  /* 0x0000000402067824 */ /* 0x000fe200078e0205 */
[----:B------:R-:W-:Y:S01]  /*1770*/  LOP3.LUT R2, R0, 0x20, RZ, 0xc0, !PT ;  /* 0x0000002000027812 */ /* 0x000fe200078ec0ff */
[----:B------:R-:W1:Y:S01]  /*1780*/  LDCU UR5, c[0x0][0x3b4] ;  /* 0x00007680ff0577ac */ /* 0x000e620008000800 */
[----:B------:R-:W-:-:S02]  /*1790*/  SHF.R.U32.HI R5, RZ, 0x5, R0 ;  /* 0x00000005ff057819 */ /* 0x000fc40000011600 */
[----:B------:R-:W-:Y:S01]  /*17a0*/  LOP3.LUT R0, R0, 0x40, RZ, 0xc0, !PT ;  /* 0x0000004000007812 */ /* 0x000fe200078ec0ff */
[----:B------:R-:W2:Y:S01]  /*17b0*/  LDCU UR12, c[0x0][0x3b8] ;  /* 0x00007700ff0c77ac */ /* 0x000ea20008000800 */
[----:B------:R-:W-:Y:S02]  /*17c0*/  LOP3.LUT R3, R4, 0x140, R3, 0x78, !PT ;  /* 0x0000014004037812 */ /* 0x000fe400078e7803 */
[----:B------:R-:W-:Y:S02]  /*17d0*/  SHF.R.U32.HI R2, RZ, 0x4, R2 ;  /* 0x00000004ff027819 */ /* 0x000fe40000011602 */
[----:B------:R-:W-:Y:S02]  /*17e0*/  SGXT.U32 R4, R5, 0x1 ;  /* 0x000000010504781a */ /* 0x000fe40000000000 */
[----:B------:R-:W-:Y:S02]  /*17f0*/  SHF.R.U32.HI R5, RZ, 0x1, R0 ;  /* 0x00000001ff057819 */ /* 0x000fe40000011600 */
[----:B------:R-:W-:-:S02]  /*1800*/  LOP3.LUT R3, R3, R2, RZ, 0xfc, !PT ;  /* 0x0000000203037212 */ /* 0x000fc400078efcff */
[----:B------:R-:W-:Y:S02]  /*1810*/  LOP3.LUT R4, R4, R6, R5, 0xf6, !PT ;  /* 0x0000000604047212 */ /* 0x000fe400078ef605 */
[----:B------:R-:W-:Y:S01]  /*1820*/  F2FP.SATFINITE.E4M3.F32.PACK_AB_MERGE_C R18, R19, R18, RZ ;  /* 0x000000121312723e */ /* 0x000fe200048070ff */
[----:B------:R3:W-:Y:S01]  /*1830*/  STS.U16 [R3+UR4], R16 ;  /* 0x0000001003007988 */ /* 0x0007e20008000404 */
[----:B------:R-:W-:Y:S02]  /*1840*/  LOP3.LUT R5, R3, 0x20, RZ, 0x3c, !PT ;  /* 0x0000002003057812 */ /* 0x000fe400078e3cff */
[----:B------:R-:W-:Y:S01]  /*1850*/  LOP3.LUT R13, R4, 0x40, RZ, 0x3c, !PT ;  /* 0x00000040040d7812 */ /* 0x000fe200078e3cff */
[----:B--2---:R-:W-:Y:S01]  /*1860*/  IMAD R0, R10, UR12, RZ ;  /* 0x0000000c0a007c24 */ /* 0x004fe2000f8e02ff */
[C---:B0-----:R-:W-:Y:S01]  /*1870*/  ISETP.GE.AND P0, PT, R12.reuse, UR10, PT ;  /* 0x0000000a0c007c0c */ /* 0x041fe2000bf06270 */
[----:B------:R-:W-:Y:S01]  /*1880*/  STS.U16 [R5+UR4+0x80], R18 ;  /* 0x0000801205007988 */ /* 0x000fe20008000404 */
[----:B-1----:R-:W-:Y:S01]  /*1890*/  IMAD R12, R12, UR5, RZ ;  /* 0x000000050c0c7c24 */ /* 0x002fe2000f8e02ff */
[----:B------:R-:W-:Y:S01]  /*18a0*/  BAR.SYNC.DEFER_BLOCKING 0x0 ;  /* 0x0000000000007b1d */ /* 0x000fe20000010000 */
[C---:B------:R-:W-:Y:S01]  /*18b0*/  ISETP.LT.AND P2, PT, R8.reuse, UR11, !P0 ;  /* 0x0000000b08007c0c */ /* 0x040fe2000c741270 */
[----:B------:R-:W-:-:S02]  /*18c0*/  IMAD R8, R8, UR12, RZ ;  /* 0x0000000c08087c24 */ /* 0x000fc4000f8e02ff */
[C---:B------:R-:W-:Y:S02]  /*18d0*/  IADD3 R14, P3, PT, R12.reuse, UR8, RZ ;  /* 0x000000080c0e7c10 */ /* 0x040fe4000ff7e0ff */
[C---:B------:R-:W-:Y:S01]  /*18e0*/  ISETP.LT.AND P1, PT, R9.reuse, UR11, !P0 ;  /* 0x0000000b09007c0c */ /* 0x040fe2000c721270 */
[----:B------:R-:W-:Y:S01]  /*18f0*/  IMAD R9, R9, UR12, RZ ;  /* 0x0000000c09097c24 */ /* 0x000fe2000f8e02ff */
[----:B------:R-:W-:Y:S02]  /*1900*/  LEA.HI.X.SX32 R12, R12, UR9, 0x1, P3 ;  /* 0x000000090c0c7c11 */ /* 0x000fe400098f0eff */
[----:B------:R-:W-:Y:S02]  /*1910*/  ISETP.LT.AND P3, PT, R10, UR11, !P0 ;  /* 0x0000000b0a007c0c */ /* 0x000fe4000c761270 */
[C---:B------:R-:W-:Y:S01]  /*1920*/  ISETP.LT.AND P0, PT, R11.reuse, UR11, !P0 ;  /* 0x0000000b0b007c0c */ /* 0x040fe2000c701270 */
[----:B------:R-:W-:Y:S01]  /*1930*/  IMAD R11, R11, UR12, RZ ;  /* 0x0000000c0b0b7c24 */ /* 0x000fe2000f8e02ff */
[----:B------:R-:W-:-:S02]  /*1940*/  IADD3 R2, P5, PT, R8, R14, RZ ;  /* 0x0000000e08027210 */ /* 0x000fc40007fbe0ff */
[----:B------:R-:W-:Y:S02]  /*1950*/  IADD3 R6, P4, PT, R0, R14, RZ ;  /* 0x0000000e00067210 */ /* 0x000fe40007f9e0ff */
[-C--:B---3--:R-:W-:Y:S02]  /*1960*/  LEA.HI.X.SX32 R3, R8, R12.reuse, 0x1, P5 ;  /* 0x0000000c08037211 */ /* 0x088fe400028f0eff */
[----:B------:R-:W-:Y:S01]  /*1970*/  LEA.HI.X.SX32 R7, R0, R12, 0x1, P4 ;  /* 0x0000000c00077211 */ /* 0x000fe200020f0eff */
[----:B------:R-:W0:Y:S04]  /*1980*/  LDS.U8 R15, [R4+UR4] ;  /* 0x00000004040f7984 */ /* 0x000e280008000000 */
[----:B------:R-:W1:Y:S04]  /*1990*/  LDS.U8 R17, [R13+UR4] ;  /* 0x000000040d117984 */ /* 0x000e680008000000 */
[----:B------:R2:W3:Y:S02]  /*19a0*/  LDS.U8 R19, [R4+UR4+0x2] ;  /* 0x0000020404137984 */ /* 0x0004e40008000000 */
[----:B--2---:R-:W-:-:S04]  /*19b0*/  IADD3 R4, P6, PT, R9, R14, RZ ;  /* 0x0000000e09047210 */ /* 0x004fc80007fde0ff */
[----:B------:R-:W-:Y:S01]  /*19c0*/  LEA.HI.X.SX32 R5, R9, R12, 0x1, P6 ;  /* 0x0000000c09057211 */ /* 0x000fe200030f0eff */
[----:B0-----:R0:W-:Y:S04]  /*19d0*/  @P2 STG.E.U8 desc[UR6][R2.64], R15 ;  /* 0x0000000f02002986 */ /* 0x0011e8000c101106 */
[----:B-1----:R0:W-:Y:S04]  /*19e0*/  @P1 STG.E.U8 desc[UR6][R4.64], R17 ;  /* 0x0000001104001986 */ /* 0x0021e8000c101106 */
[----:B---3--:R0:W-:Y:S01]  /*19f0*/  @P3 STG.E.U8 desc[UR6][R6.64], R19 ;  /* 0x0000001306003986 */ /* 0x0081e2000c101106 */
[----:B------:R-:W-:Y:S05]  /*1a00*/  @!P0 EXIT ;  /* 0x000000000000894d */ /* 0x000fea0003800000 */
[----:B------:R-:W1:Y:S01]  /*1a10*/  LDS.U8 R13, [R13+UR4+0x2] ;  /* 0x000002040d0d7984 */ /* 0x000e620008000000 */
[----:B0-----:R-:W-:-:S04]  /*1a20*/  IADD3 R2, P0, PT, R11, R14, RZ ;  /* 0x0000000e0b027210 */ /* 0x001fc80007f1e0ff */
[----:B------:R-:W-:-:S05]  /*1a30*/  LEA.HI.X.SX32 R3, R11, R12, 0x1, P0 ;  /* 0x0000000c0b037211 */ /* 0x000fca00000f0eff */
[----:B-1----:R-:W-:Y:S01]  /*1a40*/  STG.E.U8 desc[UR6][R2.64], R13 ;  /* 0x0000000d02007986 */ /* 0x002fe2000c101106 */
[----:B------:R-:W-:Y:S05]  /*1a50*/  EXIT ;  /* 0x000000000000794d */ /* 0x000fea0003800000 */
.L_x_2:
[----:B------:R-:W-:-:S00]  /*1a60*/  BRA `(.L_x_2) ;  /* 0xfffffffc00fc7947 */ /* 0x000fc0000383ffff */
[----:B------:R-:W-:-:S00]  /*1a70*/  NOP ;  /* 0x0000000000007918 */ /* 0x000fc00000000000 */
        /* <DEDUP_REMOVED lines=8> */
.L_x_3:


//--------------------- .nv.shared.matmul_kernel  --------------------------
	.section	.nv.shared.matmul_kernel,"aw",@nobits
	.sectionflags	@""
	.align	16
	.zero		1024


//--------------------- .nv.shared.reserved.0     --------------------------
	.section	.nv.shared.reserved.0,"aw",@nobits
	.weak		__nv_reservedSMEM_offset_0_alias
	.size		__nv_reservedSMEM_offset_0_alias, 0, 64
	.other		__nv_reservedSMEM_offset_0_alias,@"STO_CUDA_RESERVED_SHARED STV_DEFAULT"
__nv_reservedSMEM_offset_0_alias:
	.zero		0
	.zero		64


//--------------------- .nv.constant0.matmul_kernel --------------------------
	.section	.nv.constant0.matmul_kernel,"a",@progbits
	.sectionflags	@""
	.align	4
.nv.constant0.matmul_kernel:
	.zero		976


//--------------------- SYMBOLS --------------------------

	.type		.nv.reservedSmem.offset0,@object
	.size		.nv.reservedSmem.offset0,0x4
	.type		.nv.reservedSmem.cap,@object
	.size		.nv.reservedSmem.cap,0x4
